	.target	sm_90a

	.elftype	@"ET_EXEC"


//--------------------- .note.nv.tkinfo           --------------------------
	.section	.note.nv.tkinfo,"",@"SHT_NOTE"
	.sectionflags	@"SHF_NOTE_NV_TKINFO"
	.tkinfo
        /*0018*/ 	.word	0x00000002
        /*0030*/ 	.string	""
        /*0030*/ 	.string	"ptxas"
        /*0030*/ 	.string	"Cuda compilation tools, release 13.0, V13.0.88"
        /*0030*/ 	.string	"Build cuda_13.0.r13.0/compiler.36424714_0"
        /*0030*/ 	.string	"-arch sm_90a -m 64 "



//--------------------- .note.nv.cuinfo           --------------------------
	.section	.note.nv.cuinfo,"",@"SHT_NOTE"
	.sectionflags	@"SHF_NOTE_NV_CUINFO"
        /*0018*/ 	.short	0x0002
        /*001a*/ 	.short	0x005a
        /*001c*/ 	.short	0x0082
	.zero		2


//--------------------- .nv.info                  --------------------------
	.section	.nv.info,"",@"SHT_CUDA_INFO"
	.align	4


	//----- nvinfo : EIATTR_REGCOUNT
	.align		4
        /*0000*/ 	.byte	0x04, 0x2f
        /*0002*/ 	.short	(.L_16 - .L_15)
	.align		4
.L_15:
        /*0004*/ 	.word	index@(_ZN7cutlass13device_kernelINS_4fmha6kernel28FmhaKernelTmaWarpSpecializedINS1_10collective30FmhaMainloopTmaWarpSpecializedINS_10bfloat16_tEffN4cute5tupleIJNS7_1CILi128EEENS9_ILi64EEENS9_ILi160EEEEEENS8_IJiNS9_ILi1EEENS8_IJiiEEEEEESG_SG_NS4_14ResidualFusionEJNS2_6OptionILNS2_3TagE0ENS9_ILb1EEEEENSI_ILSJ_2ESK_EEEEENS4_15FmhaFwdEpilogueIS6_fNS8_IJSB_SC_SB_EEEEENS2_23PersistentTileSchedulerEJSL_SM_EEEEEvNT_6ParamsE)
        /*0008*/ 	.word	0x000000a8


	//----- nvinfo : EIATTR_FRAME_SIZE
	.align		4
.L_16:
        /*000c*/ 	.byte	0x04, 0x11
        /*000e*/ 	.short	(.L_18 - .L_17)
	.align		4
.L_17:
        /*0010*/ 	.word	index@($__internal_0_$__cuda_sm20_rcp_rn_f32_slowpath)
        /*0014*/ 	.word	0x00000000


	//----- nvinfo : EIATTR_FRAME_SIZE
	.align		4
.L_18:
        /*0018*/ 	.byte	0x04, 0x11
        /*001a*/ 	.short	(.L_20 - .L_19)
	.align		4
.L_19:
        /*001c*/ 	.word	index@(_ZN7cutlass13device_kernelINS_4fmha6kernel28FmhaKernelTmaWarpSpecializedINS1_10collective30FmhaMainloopTmaWarpSpecializedINS_10bfloat16_tEffN4cute5tupleIJNS7_1CILi128EEENS9_ILi64EEENS9_ILi160EEEEEENS8_IJiNS9_ILi1EEENS8_IJiiEEEEEESG_SG_NS4_14ResidualFusionEJNS2_6OptionILNS2_3TagE0ENS9_ILb1EEEEENSI_ILSJ_2ESK_EEEEENS4_15FmhaFwdEpilogueIS6_fNS8_IJSB_SC_SB_EEEEENS2_23PersistentTileSchedulerEJSL_SM_EEEEEvNT_6ParamsE)
        /*0020*/ 	.word	0x00000000


	//----- nvinfo : EIATTR_MIN_STACK_SIZE
	.align		4
.L_20:
        /*0024*/ 	.byte	0x04, 0x12
        /*0026*/ 	.short	(.L_22 - .L_21)
	.align		4
.L_21:
        /*0028*/ 	.word	index@(_ZN7cutlass13device_kernelINS_4fmha6kernel28FmhaKernelTmaWarpSpecializedINS1_10collective30FmhaMainloopTmaWarpSpecializedINS_10bfloat16_tEffN4cute5tupleIJNS7_1CILi128EEENS9_ILi64EEENS9_ILi160EEEEEENS8_IJiNS9_ILi1EEENS8_IJiiEEEEEESG_SG_NS4_14ResidualFusionEJNS2_6OptionILNS2_3TagE0ENS9_ILb1EEEEENSI_ILSJ_2ESK_EEEEENS4_15FmhaFwdEpilogueIS6_fNS8_IJSB_SC_SB_EEEEENS2_23PersistentTileSchedulerEJSL_SM_EEEEEvNT_6ParamsE)
        /*002c*/ 	.word	0x00000000
.L_22:


//--------------------- .nv.compat                --------------------------
	.section	.nv.compat,"",@"SHT_CUDA_COMPAT_INFO"
	.align	4
        /*0000*/ 	.byte	0x02, 0x09, 0x01, 0x00, 0x02, 0x02, 0x04, 0x00, 0x02, 0x05, 0x05, 0x00, 0x03, 0x07, 0x01, 0x01
        /*0010*/ 	.byte	0x02, 0x03, 0x01, 0x00, 0x02, 0x06, 0x01, 0x00, 0x04, 0x0b, 0x08, 0x00, 0x00, 0x00, 0x00, 0x00
        /*0020*/ 	.byte	0x00, 0x00, 0x00, 0x00


//--------------------- .nv.info._ZN7cutlass13device_kernelINS_4fmha6kernel28FmhaKernelTmaWarpSpecializedINS1_10collective30FmhaMainloopTmaWarpSpecializedINS_10bfloat16_tEffN4cute5tupleIJNS7_1CILi128EEENS9_ILi64EEENS9_ILi160EEEEEENS8_IJiNS9_ILi1EEENS8_IJiiEEEEEESG_SG_NS4_14ResidualFusionEJNS2_6OptionILNS2_3TagE0ENS9_ILb1EEEEENSI_ILSJ_2ESK_EEEEENS4_15FmhaFwdEpilogueIS6_fNS8_IJSB_SC_SB_EEEEENS2_23PersistentTileSchedulerEJSL_SM_EEEEEvNT_6ParamsE --------------------------
	.section	.nv.info._ZN7cutlass13device_kernelINS_4fmha6kernel28FmhaKernelTmaWarpSpecializedINS1_10collective30FmhaMainloopTmaWarpSpecializedINS_10bfloat16_tEffN4cute5tupleIJNS7_1CILi128EEENS9_ILi64EEENS9_ILi160EEEEEENS8_IJiNS9_ILi1EEENS8_IJiiEEEEEESG_SG_NS4_14ResidualFusionEJNS2_6OptionILNS2_3TagE0ENS9_ILb1EEEEENSI_ILSJ_2ESK_EEEEENS4_15FmhaFwdEpilogueIS6_fNS8_IJSB_SC_SB_EEEEENS2_23PersistentTileSchedulerEJSL_SM_EEEEEvNT_6ParamsE,"",@"SHT_CUDA_INFO"
	.sectionflags	@""
	.align	4


	//----- nvinfo : EIATTR_CUDA_API_VERSION
	.align		4
        /*0000*/ 	.byte	0x04, 0x37
        /*0002*/ 	.short	(.L_24 - .L_23)
.L_23:
        /*0004*/ 	.word	0x00000082


	//----- nvinfo : EIATTR_KPARAM_INFO
	.align		4
.L_24:
        /*0008*/ 	.byte	0x04, 0x17
        /*000a*/ 	.short	(.L_26 - .L_25)
.L_25:
        /*000c*/ 	.word	0x00000000
        /*0010*/ 	.short	0x0000
        /*0012*/ 	.short	0x0070
        /*0014*/ 	.byte	0x00, 0xf0, 0x01, 0x20


	//----- nvinfo : EIATTR_SPARSE_MMA_MASK
	.align		4
.L_26:
        /*0018*/ 	.byte	0x03, 0x50
        /*001a*/ 	.short	0x0000


	//----- nvinfo : EIATTR_MAXREG_COUNT
	.align		4
        /*001c*/ 	.byte	0x03, 0x1b
        /*001e*/ 	.short	0x00a8


	//----- nvinfo : EIATTR_NUM_BARRIERS
	.align		4
        /*0020*/ 	.byte	0x02, 0x4c
        /*0022*/ 	.byte	0x02
	.zero		1


	//----- nvinfo : EIATTR_EXTERNS
	.align		4
        /*0024*/ 	.byte	0x04, 0x0f
        /*0026*/ 	.short	(.L_28 - .L_27)


	//   ....[0]....
	.align		4
.L_27:
        /*0028*/ 	.word	index@(__assertfail)


	//----- nvinfo : EIATTR_MERCURY_ISA_VERSION
	.align		4
.L_28:
        /*002c*/ 	.byte	0x03, 0x5f
        /*002e*/ 	.short	0x0101


	//----- nvinfo : EIATTR_INT_WARP_WIDE_INSTR_OFFSETS
	.align		4
        /*0030*/ 	.byte	0x04, 0x31
        /*0032*/ 	.short	(.L_30 - .L_29)


	//   ....[0]....
.L_29:
        /*0034*/ 	.word	0x00000760


	//   ....[1]....
        /*0038*/ 	.word	0x00000770


	//   ....[2]....
        /*003c*/ 	.word	0x00000780


	//   ....[3]....
        /*0040*/ 	.word	0x00000790


	//   ....[4]....
        /*0044*/ 	.word	0x00000800


	//   ....[5]....
        /*0048*/ 	.word	0x000009e0


	//   ....[6]....
        /*004c*/ 	.word	0x00000a90


	//----- nvinfo : EIATTR_COOP_GROUP_MASK_REGIDS
	.align		4
.L_30:
        /*0050*/ 	.byte	0x04, 0x29
        /*0052*/ 	.short	(.L_32 - .L_31)


	//   ....[0]....
.L_31:
        /*0054*/ 	.word	0xffffffff


	//   ....[1]....
        /*0058*/ 	.word	0xffffffff


	//   ....[2]....
        /*005c*/ 	.word	0xffffffff


	//   ....[3]....
        /*0060*/ 	.word	0xffffffff


	//   ....[4]....
        /*0064*/ 	.word	0xffffffff


	//   ....[5]....
        /*0068*/ 	.word	0xffffffff


	//   ....[6]....
        /*006c*/ 	.word	0xffffffff


	//   ....[7]....
        /*0070*/ 	.word	0xffffffff


	//   ....[8]....
        /*0074*/ 	.word	0xffffffff


	//   ....[9]....
        /*0078*/ 	.word	0xffffffff


	//   ....[10]....
        /*007c*/ 	.word	0xffffffff


	//   ....[11]....
        /*0080*/ 	.word	0xffffffff


	//   ....[12]....
        /*0084*/ 	.word	0xffffffff


	//   ....[13]....
        /*0088*/ 	.word	0xffffffff


	//   ....[14]....
        /*008c*/ 	.word	0xffffffff


	//   ....[15]....
        /*0090*/ 	.word	0xffffffff


	//   ....[16]....
        /*0094*/ 	.word	0xffffffff


	//   ....[17]....
        /*0098*/ 	.word	0xffffffff


	//   ....[18]....
        /*009c*/ 	.word	0xffffffff


	//   ....[19]....
        /*00a0*/ 	.word	0xffffffff


	//   ....[20]....
        /*00a4*/ 	.word	0xffffffff


	//   ....[21]....
        /*00a8*/ 	.word	0xffffffff


	//----- nvinfo : EIATTR_COOP_GROUP_INSTR_OFFSETS
	.align		4
.L_32:
        /*00ac*/ 	.byte	0x04, 0x28
        /*00ae*/ 	.short	(.L_34 - .L_33)


	//   ....[0]....
.L_33:
        /*00b0*/ 	.word	0x00000070


	//   ....[1]....
        /*00b4*/ 	.word	0x000000a0


	//   ....[2]....
        /*00b8*/ 	.word	0x000001d0


	//   ....[3]....
        /*00bc*/ 	.word	0x000003e0


	//   ....[4]....
        /*00c0*/ 	.word	0x000005a0


	//   ....[5]....
        /*00c4*/ 	.word	0x00000700


	//   ....[6]....
        /*00c8*/ 	.word	0x00001d10


	//   ....[7]....
        /*00cc*/ 	.word	0x00001d70


	//   ....[8]....
        /*00d0*/ 	.word	0x00001fb0


	//   ....[9]....
        /*00d4*/ 	.word	0x00002110


	//   ....[10]....
        /*00d8*/ 	.word	0x00003a90


	//   ....[11]....
        /*00dc*/ 	.word	0x00003ac0


	//   ....[12]....
        /*00e0*/ 	.word	0x00003dc0


	//   ....[13]....
        /*00e4*/ 	.word	0x00003ee0


	//   ....[14]....
        /*00e8*/ 	.word	0x00006240


	//   ....[15]....
        /*00ec*/ 	.word	0x000062a0


	//   ....[16]....
        /*00f0*/ 	.word	0x00006610


	//   ....[17]....
        /*00f4*/ 	.word	0x00006720


	//   ....[18]....
        /*00f8*/ 	.word	0x00008220


	//   ....[19]....
        /*00fc*/ 	.word	0x00008250


	//   ....[20]....
        /*0100*/ 	.word	0x000082a0


	//   ....[21]....
        /*0104*/ 	.word	0x000082c0


	//----- nvinfo : EIATTR_REG_RECONFIG
	.align		4
.L_34:
        /*0108*/ 	.byte	0x01, 0x54
	.zero		2


	//----- nvinfo : EIATTR_SYSCALL_OFFSETS
	.align		4
        /*010c*/ 	.byte	0x04, 0x46
        /*010e*/ 	.short	(.L_36 - .L_35)


	//   ....[0]....
.L_35:
        /*0110*/ 	.word	0x00009010


	//   ....[1]....
        /*0114*/ 	.word	0x00009170


	//----- nvinfo : EIATTR_MBARRIER_INSTR_OFFSETS
	.align		4
.L_36:
        /*0118*/ 	.byte	0x04, 0x39
        /*011a*/ 	.short	(.L_38 - .L_37)


	//   ....[0]....
.L_37:
        /*011c*/ 	.word	0x00000390
        /*0120*/ 	.word	0x000000ff
        /*0124*/ 	.word	0x00027450
        /*0128*/ 	.short	0x0100
        /*012a*/ 	.byte	0x08
	.zero		1


	//   ....[1]....
        /*012c*/ 	.word	0x000003a0
        /*0130*/ 	.word	0x000000ff
        /*0134*/ 	.word	0x00027460
        /*0138*/ 	.short	0x0100
        /*013a*/ 	.byte	0x08
	.zero		1


	//   ....[2]....
        /*013c*/ 	.word	0x000003b0
        /*0140*/ 	.word	0x000000ff
        /*0144*/ 	.word	0x00027458
        /*0148*/ 	.short	0x0100
        /*014a*/ 	.byte	0x08
	.zero		1


	//   ....[3]....
        /*014c*/ 	.word	0x000003c0
        /*0150*/ 	.word	0x000000ff
        /*0154*/ 	.word	0x00027468
        /*0158*/ 	.short	0x0100
        /*015a*/ 	.byte	0x08
	.zero		1


	//   ....[4]....
        /*015c*/ 	.word	0x000004f0
        /*0160*/ 	.word	0x000000ff
        /*0164*/ 	.word	0x00027400
        /*0168*/ 	.short	0x0100
        /*016a*/ 	.byte	0x08
	.zero		1


	//   ....[5]....
        /*016c*/ 	.word	0x00000500
        /*0170*/ 	.word	0x000000ff
        /*0174*/ 	.word	0x00027428
        /*0178*/ 	.short	0x0100
        /*017a*/ 	.byte	0x08
	.zero		1


	//   ....[6]....
        /*017c*/ 	.word	0x00000510
        /*0180*/ 	.word	0x000000ff
        /*0184*/ 	.word	0x00027408
        /*0188*/ 	.short	0x0100
        /*018a*/ 	.byte	0x08
	.zero		1


	//   ....[7]....
        /*018c*/ 	.word	0x00000520
        /*0190*/ 	.word	0x000000ff
        /*0194*/ 	.word	0x00027430
        /*0198*/ 	.short	0x0100
        /*019a*/ 	.byte	0x08
	.zero		1


	//   ....[8]....
        /*019c*/ 	.word	0x00000530
        /*01a0*/ 	.word	0x000000ff
        /*01a4*/ 	.word	0x00027410
        /*01a8*/ 	.short	0x0100
        /*01aa*/ 	.byte	0x08
	.zero		1


	//   ....[9]....
        /*01ac*/ 	.word	0x00000540
        /*01b0*/ 	.word	0x000000ff
        /*01b4*/ 	.word	0x00027438
        /*01b8*/ 	.short	0x0100
        /*01ba*/ 	.byte	0x08
	.zero		1


	//   ....[10]....
        /*01bc*/ 	.word	0x00000550
        /*01c0*/ 	.word	0x000000ff
        /*01c4*/ 	.word	0x00027418
        /*01c8*/ 	.short	0x0100
        /*01ca*/ 	.byte	0x08
	.zero		1


	//   ....[11]....
        /*01cc*/ 	.word	0x00000560
        /*01d0*/ 	.word	0x000000ff
        /*01d4*/ 	.word	0x00027440
        /*01d8*/ 	.short	0x0100
        /*01da*/ 	.byte	0x08
	.zero		1


	//   ....[12]....
        /*01dc*/ 	.word	0x00000570
        /*01e0*/ 	.word	0x000000ff
        /*01e4*/ 	.word	0x00027420
        /*01e8*/ 	.short	0x0100
        /*01ea*/ 	.byte	0x08
	.zero		1


	//   ....[13]....
        /*01ec*/ 	.word	0x00000580
        /*01f0*/ 	.word	0x000000ff
        /*01f4*/ 	.word	0x00027448
        /*01f8*/ 	.short	0x0100
        /*01fa*/ 	.byte	0x08
	.zero		1


	//   ....[14]....
        /*01fc*/ 	.word	0x000006b0
        /*0200*/ 	.word	0x000000ff
        /*0204*/ 	.word	0x00027470
        /*0208*/ 	.short	0x0100
        /*020a*/ 	.byte	0x08
	.zero		1


	//   ....[15]....
        /*020c*/ 	.word	0x000006c0
        /*0210*/ 	.word	0x000000ff
        /*0214*/ 	.word	0x00027480
        /*0218*/ 	.short	0x0100
        /*021a*/ 	.byte	0x08
	.zero		1


	//   ....[16]....
        /*021c*/ 	.word	0x000006d0
        /*0220*/ 	.word	0x000000ff
        /*0224*/ 	.word	0x00027478
        /*0228*/ 	.short	0x0100
        /*022a*/ 	.byte	0x08
	.zero		1


	//   ....[17]....
        /*022c*/ 	.word	0x000006e0
        /*0230*/ 	.word	0x000000ff
        /*0234*/ 	.word	0x00027488
        /*0238*/ 	.short	0x0100
        /*023a*/ 	.byte	0x08
	.zero		1


	//   ....[18]....
        /*023c*/ 	.word	0x00000820
        /*0240*/ 	.word	0x000000ff
        /*0244*/ 	.word	0x00027490
        /*0248*/ 	.short	0x0100
        /*024a*/ 	.byte	0x06
	.zero		1


	//   ....[19]....
        /*024c*/ 	.word	0x00000830
        /*0250*/ 	.word	0x000000ff
        /*0254*/ 	.word	0x00027498
        /*0258*/ 	.short	0x0100
        /*025a*/ 	.byte	0x06
	.zero		1


	//   ....[20]....
        /*025c*/ 	.word	0x00000840
        /*0260*/ 	.word	0x000000ff
        /*0264*/ 	.word	0x000274a0
        /*0268*/ 	.short	0x0100
        /*026a*/ 	.byte	0x06
	.zero		1


	//   ....[21]....
        /*026c*/ 	.word	0x00000850
        /*0270*/ 	.word	0x000000ff
        /*0274*/ 	.word	0x000274a8
        /*0278*/ 	.short	0x0100
        /*027a*/ 	.byte	0x06
	.zero		1


	//   ....[22]....
        /*027c*/ 	.word	0x00000950
        /*0280*/ 	.word	0x000000ff
        /*0284*/ 	.word	0x000274c0
        /*0288*/ 	.short	0x0100
        /*028a*/ 	.byte	0x08
	.zero		1


	//   ....[23]....
        /*028c*/ 	.word	0x00000960
        /*0290*/ 	.word	0x000000ff
        /*0294*/ 	.word	0x000274e0
        /*0298*/ 	.short	0x0100
        /*029a*/ 	.byte	0x08
	.zero		1


	//   ....[24]....
        /*029c*/ 	.word	0x00000970
        /*02a0*/ 	.word	0x000000ff
        /*02a4*/ 	.word	0x000274c8
        /*02a8*/ 	.short	0x0100
        /*02aa*/ 	.byte	0x08
	.zero		1


	//   ....[25]....
        /*02ac*/ 	.word	0x00000980
        /*02b0*/ 	.word	0x000000ff
        /*02b4*/ 	.word	0x000274e8
        /*02b8*/ 	.short	0x0100
        /*02ba*/ 	.byte	0x08
	.zero		1


	//   ....[26]....
        /*02bc*/ 	.word	0x00000990
        /*02c0*/ 	.word	0x000000ff
        /*02c4*/ 	.word	0x000274d0
        /*02c8*/ 	.short	0x0100
        /*02ca*/ 	.byte	0x08
	.zero		1


	//   ....[27]....
        /*02cc*/ 	.word	0x000009a0
        /*02d0*/ 	.word	0x000000ff
        /*02d4*/ 	.word	0x000274f0
        /*02d8*/ 	.short	0x0100
        /*02da*/ 	.byte	0x08
	.zero		1


	//   ....[28]....
        /*02dc*/ 	.word	0x000009b0
        /*02e0*/ 	.word	0x000000ff
        /*02e4*/ 	.word	0x000274d8
        /*02e8*/ 	.short	0x0100
        /*02ea*/ 	.byte	0x08
	.zero		1


	//   ....[29]....
        /*02ec*/ 	.word	0x000009c0
        /*02f0*/ 	.word	0x000000ff
        /*02f4*/ 	.word	0x000274f8
        /*02f8*/ 	.short	0x0100
        /*02fa*/ 	.byte	0x08
	.zero		1


	//   ....[30]....
        /*02fc*/ 	.word	0x00000ac0
        /*0300*/ 	.word	0x000000ff
        /*0304*/ 	.word	0x000274b0
        /*0308*/ 	.short	0x0100
        /*030a*/ 	.byte	0x06
	.zero		1


	//   ....[31]....
        /*030c*/ 	.word	0x000012b0
        /*0310*/ 	.word	0x000000ff
        /*0314*/ 	.word	0x00027450
        /*0318*/ 	.short	0x010a
        /*031a*/ 	.byte	0x04
	.zero		1


	//   ....[32]....
        /*031c*/ 	.word	0x00001370
        /*0320*/ 	.word	0x000000ff
        /*0324*/ 	.word	0x00027400
        /*0328*/ 	.short	0x010a
        /*032a*/ 	.byte	0x05
	.zero		1


	//   ....[33]....
        /*032c*/ 	.word	0x00001390
        /*0330*/ 	.word	0x000000ff
        /*0334*/ 	.word	0xfffffff8
        /*0338*/ 	.short	0x010a
        /*033a*/ 	.byte	0x3b
	.zero		1


	//   ....[34]....
        /*033c*/ 	.word	0x00002940
        /*0340*/ 	.word	0x0000001a
        /*0344*/ 	.word	0x00000000
        /*0348*/ 	.short	0x0101
        /*034a*/ 	.byte	0x04
	.zero		1


	//   ....[35]....
        /*034c*/ 	.word	0x00002ca0
        /*0350*/ 	.word	0x000000ff
        /*0354*/ 	.word	0x00027400
        /*0358*/ 	.short	0x010a
        /*035a*/ 	.byte	0x06
	.zero		1


	//   ....[36]....
        /*035c*/ 	.word	0x00003460
        /*0360*/ 	.word	0x000000ff
        /*0364*/ 	.word	0x00000000
        /*0368*/ 	.short	0x0101
        /*036a*/ 	.byte	0x05
	.zero		1


	//   ....[37]....
        /*036c*/ 	.word	0x000035c0
        /*0370*/ 	.word	0x000000ff
        /*0374*/ 	.word	0x00027400
        /*0378*/ 	.short	0x010a
        /*037a*/ 	.byte	0x06
	.zero		1


	//   ....[38]....
        /*037c*/ 	.word	0x00004a40
        /*0380*/ 	.word	0x000000ff
        /*0384*/ 	.word	0x00027400
        /*0388*/ 	.short	0x010a
        /*038a*/ 	.byte	0x07
	.zero		1


	//   ....[39]....
        /*038c*/ 	.word	0x00004f70
        /*0390*/ 	.word	0x000000ff
        /*0394*/ 	.word	0x00027400
        /*0398*/ 	.short	0x010a
        /*039a*/ 	.byte	0x07
	.zero		1


	//   ....[40]....
        /*039c*/ 	.word	0x00005740
        /*03a0*/ 	.word	0x000000ff
        /*03a4*/ 	.word	0x00000000
        /*03a8*/ 	.short	0x0101
        /*03aa*/ 	.byte	0x07
	.zero		1


	//   ....[41]....
        /*03ac*/ 	.word	0x000057f0
        /*03b0*/ 	.word	0x000000ff
        /*03b4*/ 	.word	0x00000000
        /*03b8*/ 	.short	0x0101
        /*03ba*/ 	.byte	0x04
	.zero		1


	//   ....[42]....
        /*03bc*/ 	.word	0x000059a0
        /*03c0*/ 	.word	0x000000ff
        /*03c4*/ 	.word	0x00027400
        /*03c8*/ 	.short	0x010a
        /*03ca*/ 	.byte	0x06
	.zero		1


	//   ....[43]....
        /*03cc*/ 	.word	0x00007260
        /*03d0*/ 	.word	0x000000ff
        /*03d4*/ 	.word	0x00027400
        /*03d8*/ 	.short	0x010a
        /*03da*/ 	.byte	0x0a
	.zero		1


	//   ....[44]....
        /*03dc*/ 	.word	0x00007760
        /*03e0*/ 	.word	0x000000ff
        /*03e4*/ 	.word	0x00027400
        /*03e8*/ 	.short	0x010a
        /*03ea*/ 	.byte	0x0a
	.zero		1


	//   ....[45]....
        /*03ec*/ 	.word	0x00007f10
        /*03f0*/ 	.word	0x000000ff
        /*03f4*/ 	.word	0x00000000
        /*03f8*/ 	.short	0x0101
        /*03fa*/ 	.byte	0x0a
	.zero		1


	//   ....[46]....
        /*03fc*/ 	.word	0x00007fc0
        /*0400*/ 	.word	0x000000ff
        /*0404*/ 	.word	0x00000000
        /*0408*/ 	.short	0x0101
        /*040a*/ 	.byte	0x04
	.zero		1


	//   ....[47]....
        /*040c*/ 	.word	0x00008170
        /*0410*/ 	.word	0x000000ff
        /*0414*/ 	.word	0x00000000
        /*0418*/ 	.short	0x0101
        /*041a*/ 	.byte	0x05
	.zero		1


	//   ....[48]....
        /*041c*/ 	.word	0x000081f0
        /*0420*/ 	.word	0x000000ff
        /*0424*/ 	.word	0x00000000
        /*0428*/ 	.short	0x0101
        /*042a*/ 	.byte	0x04
	.zero		1


	//   ....[49]....
        /*042c*/ 	.word	0x000088f0
        /*0430*/ 	.word	0x000000ff
        /*0434*/ 	.word	0x00000008
        /*0438*/ 	.short	0x010a
        /*043a*/ 	.byte	0x3b
	.zero		1


	//   ....[50]....
        /*043c*/ 	.word	0x0000a3a0
        /*0440*/ 	.word	0x00000000
        /*0444*/ 	.word	0x00027490
        /*0448*/ 	.short	0x0101
        /*044a*/ 	.byte	0x25
	.zero		1


	//   ....[51]....
        /*044c*/ 	.word	0x0000a760
        /*0450*/ 	.word	0x00000007
        /*0454*/ 	.word	0x00027460
        /*0458*/ 	.short	0x010a
        /*045a*/ 	.byte	0x3f
	.zero		1


	//   ....[52]....
        /*045c*/ 	.word	0x0000ab30
        /*0460*/ 	.word	0x00000007
        /*0464*/ 	.word	0x000274b0
        /*0468*/ 	.short	0x0101
        /*046a*/ 	.byte	0x3f
	.zero		1


	//   ....[53]....
        /*046c*/ 	.word	0x0000ab40
        /*0470*/ 	.word	0x00000007
        /*0474*/ 	.word	0x000274b0
        /*0478*/ 	.short	0x010a
        /*047a*/ 	.byte	0x3f
	.zero		1


	//   ....[54]....
        /*047c*/ 	.word	0x0000abe0
        /*0480*/ 	.word	0x00000004
        /*0484*/ 	.word	0x00027460
        /*0488*/ 	.short	0x010a
        /*048a*/ 	.byte	0x3f
	.zero		1


	//   ....[55]....
        /*048c*/ 	.word	0x0000b2a0
        /*0490*/ 	.word	0x00000008
        /*0494*/ 	.word	0x00027428
        /*0498*/ 	.short	0x010a
        /*049a*/ 	.byte	0x3f
	.zero		1


	//   ....[56]....
        /*049c*/ 	.word	0x0000b650
        /*04a0*/ 	.word	0x00000004
        /*04a4*/ 	.word	0x000274b0
        /*04a8*/ 	.short	0x0101
        /*04aa*/ 	.byte	0x3f
	.zero		1


	//   ....[57]....
        /*04ac*/ 	.word	0x0000b660
        /*04b0*/ 	.word	0x00000004
        /*04b4*/ 	.word	0x000274b0
        /*04b8*/ 	.short	0x010a
        /*04ba*/ 	.byte	0x3f
	.zero		1


	//   ....[58]....
        /*04bc*/ 	.word	0x0000b710
        /*04c0*/ 	.word	0x00000007
        /*04c4*/ 	.word	0x00027428
        /*04c8*/ 	.short	0x010a
        /*04ca*/ 	.byte	0x3f
	.zero		1


	//   ....[59]....
        /*04cc*/ 	.word	0x0000bb50
        /*04d0*/ 	.word	0x00000007
        /*04d4*/ 	.word	0x00027428
        /*04d8*/ 	.short	0x010a
        /*04da*/ 	.byte	0x3f
	.zero		1


	//   ....[60]....
        /*04dc*/ 	.word	0x0000bf20
        /*04e0*/ 	.word	0x00000007
        /*04e4*/ 	.word	0x00027428
        /*04e8*/ 	.short	0x010a
        /*04ea*/ 	.byte	0x3f
	.zero		1


	//   ....[61]....
        /*04ec*/ 	.word	0x0000c340
        /*04f0*/ 	.word	0x00000003
        /*04f4*/ 	.word	0x00027450
        /*04f8*/ 	.short	0x010a
        /*04fa*/ 	.byte	0x3f
	.zero		1


	//   ....[62]....
        /*04fc*/ 	.word	0x0000c3a0
        /*0500*/ 	.word	0x00000005
        /*0504*/ 	.word	0x00027400
        /*0508*/ 	.short	0x010a
        /*050a*/ 	.byte	0x3f
	.zero		1


	//   ....[63]....
        /*050c*/ 	.word	0x0000c400
        /*0510*/ 	.word	0x00000000
        /*0514*/ 	.word	0xfffffff8
        /*0518*/ 	.short	0x010a
        /*051a*/ 	.byte	0x3f
	.zero		1


	//   ....[64]....
        /*051c*/ 	.word	0x0000c460
        /*0520*/ 	.word	0x00000008
        /*0524*/ 	.word	0x00027400
        /*0528*/ 	.short	0x010a
        /*052a*/ 	.byte	0x3f
	.zero		1


	//   ....[65]....
        /*052c*/ 	.word	0x0000c4c0
        /*0530*/ 	.word	0x00000005
        /*0534*/ 	.word	0x00027400
        /*0538*/ 	.short	0x010a
        /*053a*/ 	.byte	0x3f
	.zero		1


	//   ....[66]....
        /*053c*/ 	.word	0x0000c520
        /*0540*/ 	.word	0x00000009
        /*0544*/ 	.word	0x00027400
        /*0548*/ 	.short	0x010a
        /*054a*/ 	.byte	0x3f
	.zero		1


	//   ....[67]....
        /*054c*/ 	.word	0x0000c580
        /*0550*/ 	.word	0x00000005
        /*0554*/ 	.word	0x00027400
        /*0558*/ 	.short	0x010a
        /*055a*/ 	.byte	0x3f
	.zero		1


	//   ....[68]....
        /*055c*/ 	.word	0x0000c5e0
        /*0560*/ 	.word	0x00000009
        /*0564*/ 	.word	0x00027400
        /*0568*/ 	.short	0x010a
        /*056a*/ 	.byte	0x3f
	.zero		1


	//   ....[69]....
        /*056c*/ 	.word	0x0000c640
        /*0570*/ 	.word	0x00000003
        /*0574*/ 	.word	0x00000008
        /*0578*/ 	.short	0x010a
        /*057a*/ 	.byte	0x3f
	.zero		1


	//   ....[70]....
        /*057c*/ 	.word	0x0000c710
        /*0580*/ 	.word	0x00000007
        /*0584*/ 	.word	0x00027460
        /*0588*/ 	.short	0x010a
        /*058a*/ 	.byte	0x3f
	.zero		1


	//   ....[71]....
        /*058c*/ 	.word	0x0000c760
        /*0590*/ 	.word	0x00000007
        /*0594*/ 	.word	0x000274b0
        /*0598*/ 	.short	0x010a
        /*059a*/ 	.byte	0x3f
	.zero		1


	//   ....[72]....
        /*059c*/ 	.word	0x0000c7b0
        /*05a0*/ 	.word	0x00000004
        /*05a4*/ 	.word	0x00027460
        /*05a8*/ 	.short	0x010a
        /*05aa*/ 	.byte	0x3f
	.zero		1


	//   ....[73]....
        /*05ac*/ 	.word	0x0000c880
        /*05b0*/ 	.word	0x00000008
        /*05b4*/ 	.word	0x00027428
        /*05b8*/ 	.short	0x010a
        /*05ba*/ 	.byte	0x3f
	.zero		1


	//   ....[74]....
        /*05bc*/ 	.word	0x0000c8d0
        /*05c0*/ 	.word	0x00000004
        /*05c4*/ 	.word	0x000274b0
        /*05c8*/ 	.short	0x010a
        /*05ca*/ 	.byte	0x3f
	.zero		1


	//   ....[75]....
        /*05cc*/ 	.word	0x0000c920
        /*05d0*/ 	.word	0x00000007
        /*05d4*/ 	.word	0x00027428
        /*05d8*/ 	.short	0x010a
        /*05da*/ 	.byte	0x3f
	.zero		1


	//   ....[76]....
        /*05dc*/ 	.word	0x0000c970
        /*05e0*/ 	.word	0x00000007
        /*05e4*/ 	.word	0x00027428
        /*05e8*/ 	.short	0x010a
        /*05ea*/ 	.byte	0x3f
	.zero		1


	//   ....[77]....
        /*05ec*/ 	.word	0x0000c9c0
        /*05f0*/ 	.word	0x00000007
        /*05f4*/ 	.word	0x00027428
        /*05f8*/ 	.short	0x010a
        /*05fa*/ 	.byte	0x3f
	.zero		1


	//----- nvinfo : EIATTR_NUM_MBARRIERS
	.align		4
.L_38:
        /*05fc*/ 	.byte	0x03, 0x38
        /*05fe*/ 	.short	0x001f


	//----- nvinfo : EIATTR_EXIT_INSTR_OFFSETS
	.align		4
        /*0600*/ 	.byte	0x04, 0x1c
        /*0602*/ 	.short	(.L_40 - .L_39)


	//   ....[0]....
.L_39:
        /*0604*/ 	.word	0x00000b20


	//   ....[1]....
        /*0608*/ 	.word	0x00000b90


	//   ....[2]....
        /*060c*/ 	.word	0x0000a3d0


	//   ....[3]....
        /*0610*/ 	.word	0x0000a430


	//   ....[4]....
        /*0614*/ 	.word	0x0000a460


	//   ....[5]....
        /*0618*/ 	.word	0x0000afa0


	//   ....[6]....
        /*061c*/ 	.word	0x0000afd0


	//   ....[7]....
        /*0620*/ 	.word	0x0000c320


	//----- nvinfo : EIATTR_MAX_THREADS
	.align		4
.L_40:
        /*0624*/ 	.byte	0x04, 0x05
        /*0626*/ 	.short	(.L_42 - .L_41)
.L_41:
        /*0628*/ 	.word	0x00000180
        /*062c*/ 	.word	0x00000001
        /*0630*/ 	.word	0x00000001


	//----- nvinfo : EIATTR_CRS_STACK_SIZE
	.align		4
.L_42:
        /*0634*/ 	.byte	0x04, 0x1e
        /*0636*/ 	.short	(.L_44 - .L_43)
.L_43:
        /*0638*/ 	.word	0x00000000


	//----- nvinfo : EIATTR_CBANK_PARAM_SIZE
	.align		4
.L_44:
        /*063c*/ 	.byte	0x03, 0x19
        /*063e*/ 	.short	0x0870


	//----- nvinfo : EIATTR_PARAM_CBANK
	.align		4
        /*0640*/ 	.byte	0x04, 0x0a
        /*0642*/ 	.short	(.L_46 - .L_45)
	.align		4
.L_45:
        /*0644*/ 	.word	index@(.nv.constant0._ZN7cutlass13device_kernelINS_4fmha6kernel28FmhaKernelTmaWarpSpecializedINS1_10collective30FmhaMainloopTmaWarpSpecializedINS_10bfloat16_tEffN4cute5tupleIJNS7_1CILi128EEENS9_ILi64EEENS9_ILi160EEEEEENS8_IJiNS9_ILi1EEENS8_IJiiEEEEEESG_SG_NS4_14ResidualFusionEJNS2_6OptionILNS2_3TagE0ENS9_ILb1EEEEENSI_ILSJ_2ESK_EEEEENS4_15FmhaFwdEpilogueIS6_fNS8_IJSB_SC_SB_EEEEENS2_23PersistentTileSchedulerEJSL_SM_EEEEEvNT_6ParamsE)
        /*0648*/ 	.short	0x0210
        /*064a*/ 	.short	0x0870


	//----- nvinfo : EIATTR_SW_WAR
	.align		4
.L_46:
        /*064c*/ 	.byte	0x04, 0x36
        /*064e*/ 	.short	(.L_48 - .L_47)
.L_47:
        /*0650*/ 	.word	0x00000008
.L_48:


//--------------------- .nv.callgraph             --------------------------
	.section	.nv.callgraph,"",@"SHT_CUDA_CALLGRAPH"
	.align	4
	.sectionentsize	8
	.align		4
        /*0000*/ 	.word	0x00000000
	.align		4
        /*0004*/ 	.word	0xffffffff
	.align		4
        /*0008*/ 	.word	index@(_ZN7cutlass13device_kernelINS_4fmha6kernel28FmhaKernelTmaWarpSpecializedINS1_10collective30FmhaMainloopTmaWarpSpecializedINS_10bfloat16_tEffN4cute5tupleIJNS7_1CILi128EEENS9_ILi64EEENS9_ILi160EEEEEENS8_IJiNS9_ILi1EEENS8_IJiiEEEEEESG_SG_NS4_14ResidualFusionEJNS2_6OptionILNS2_3TagE0ENS9_ILb1EEEEENSI_ILSJ_2ESK_EEEEENS4_15FmhaFwdEpilogueIS6_fNS8_IJSB_SC_SB_EEEEENS2_23PersistentTileSchedulerEJSL_SM_EEEEEvNT_6ParamsE)
	.align		4
        /*000c*/ 	.word	index@(__assertfail)
	.align		4
        /*0010*/ 	.word	0x00000000
	.align		4
        /*0014*/ 	.word	0xfffffffe
	.align		4
        /*0018*/ 	.word	0x00000000
	.align		4
        /*001c*/ 	.word	0xfffffffd
	.align		4
        /*0020*/ 	.word	0x00000000
	.align		4
        /*0024*/ 	.word	0xfffffffc


//--------------------- .nv.constant4             --------------------------
	.section	.nv.constant4,"a",@progbits
	.align	8
	.align		8
.nv.constant4:
        /*0000*/ 	.dword	__assertfail
	.align		8
        /*0008*/ 	.dword	__unnamed_1
	.align		8
        /*0010*/ 	.dword	__unnamed_2
	.align		8
        /*0018*/ 	.dword	_ZN39_INTERNAL_2f32b755_4_k_cu_64183250_35454cuda3std3__45__cpo5beginE
	.align		8
        /*0020*/ 	.dword	_ZN39_INTERNAL_2f32b755_4_k_cu_64183250_35454cuda3std3__45__cpo3endE
	.align		8
        /*0028*/ 	.dword	_ZN39_INTERNAL_2f32b755_4_k_cu_64183250_35454cuda3std3__45__cpo6cbeginE
	.align		8
        /*0030*/ 	.dword	_ZN39_INTERNAL_2f32b755_4_k_cu_64183250_35454cuda3std3__45__cpo4cendE
	.align		8
        /*0038*/ 	.dword	_ZN39_INTERNAL_2f32b755_4_k_cu_64183250_35454cuda3std3__441_GLOBAL__N__2f32b755_4_k_cu_64183250_35456ignoreE
	.align		8
        /*0040*/ 	.dword	_ZN39_INTERNAL_2f32b755_4_k_cu_64183250_35454cuda3std3__419piecewise_constructE
	.align		8
        /*0048*/ 	.dword	_ZN39_INTERNAL_2f32b755_4_k_cu_64183250_35454cuda3std3__48in_placeE
	.align		8
        /*0050*/ 	.dword	_ZN39_INTERNAL_2f32b755_4_k_cu_64183250_35454cuda3std6ranges3__45__cpo4swapE
	.align		8
        /*0058*/ 	.dword	_ZN39_INTERNAL_2f32b755_4_k_cu_64183250_35454cuda3std6ranges3__45__cpo9iter_moveE
	.align		8
        /*0060*/ 	.dword	_ZN39_INTERNAL_2f32b755_4_k_cu_64183250_35454cute7productE
	.align		8
        /*0068*/ 	.dword	_ZN39_INTERNAL_2f32b755_4_k_cu_64183250_35454cute1_E
	.align		8
        /*0070*/ 	.dword	$str$24
	.align		8
        /*0078*/ 	.dword	$str$25


//--------------------- .text._ZN7cutlass13device_kernelINS_4fmha6kernel28FmhaKernelTmaWarpSpecializedINS1_10collective30FmhaMainloopTmaWarpSpecializedINS_10bfloat16_tEffN4cute5tupleIJNS7_1CILi128EEENS9_ILi64EEENS9_ILi160EEEEEENS8_IJiNS9_ILi1EEENS8_IJiiEEEEEESG_SG_NS4_14ResidualFusionEJNS2_6OptionILNS2_3TagE0ENS9_ILb1EEEEENSI_ILSJ_2ESK_EEEEENS4_15FmhaFwdEpilogueIS6_fNS8_IJSB_SC_SB_EEEEENS2_23PersistentTileSchedulerEJSL_SM_EEEEEvNT_6ParamsE --------------------------
	.section	.text._ZN7cutlass13device_kernelINS_4fmha6kernel28FmhaKernelTmaWarpSpecializedINS1_10collective30FmhaMainloopTmaWarpSpecializedINS_10bfloat16_tEffN4cute5tupleIJNS7_1CILi128EEENS9_ILi64EEENS9_ILi160EEEEEENS8_IJiNS9_ILi1EEENS8_IJiiEEEEEESG_SG_NS4_14ResidualFusionEJNS2_6OptionILNS2_3TagE0ENS9_ILb1EEEEENSI_ILSJ_2ESK_EEEEENS4_15FmhaFwdEpilogueIS6_fNS8_IJSB_SC_SB_EEEEENS2_23PersistentTileSchedulerEJSL_SM_EEEEEvNT_6ParamsE,"ax",@progbits
	.align	128
.text._ZN7cutlass13device_kernelINS_4fmha6kernel28FmhaKernelTmaWarpSpecializedINS1_10collective30FmhaMainloopTmaWarpSpecializedINS_10bfloat16_tEffN4cute5tupleIJNS7_1CILi128EEENS9_ILi64EEENS9_ILi160EEEEEENS8_IJiNS9_ILi1EEENS8_IJiiEEEEEESG_SG_NS4_14ResidualFusionEJNS2_6OptionILNS2_3TagE0ENS9_ILb1EEEEENSI_ILSJ_2ESK_EEEEENS4_15FmhaFwdEpilogueIS6_fNS8_IJSB_SC_SB_EEEEENS2_23PersistentTileSchedulerEJSL_SM_EEEEEvNT_6ParamsE:
        .type           _ZN7cutlass13device_kernelINS_4fmha6kernel28FmhaKernelTmaWarpSpecializedINS1_10collective30FmhaMainloopTmaWarpSpecializedINS_10bfloat16_tEffN4cute5tupleIJNS7_1CILi128EEENS9_ILi64EEENS9_ILi160EEEEEENS8_IJiNS9_ILi1EEENS8_IJiiEEEEEESG_SG_NS4_14ResidualFusionEJNS2_6OptionILNS2_3TagE0ENS9_ILb1EEEEENSI_ILSJ_2ESK_EEEEENS4_15FmhaFwdEpilogueIS6_fNS8_IJSB_SC_SB_EEEEENS2_23PersistentTileSchedulerEJSL_SM_EEEEEvNT_6ParamsE,@function
        .size           _ZN7cutlass13device_kernelINS_4fmha6kernel28FmhaKernelTmaWarpSpecializedINS1_10collective30FmhaMainloopTmaWarpSpecializedINS_10bfloat16_tEffN4cute5tupleIJNS7_1CILi128EEENS9_ILi64EEENS9_ILi160EEEEEENS8_IJiNS9_ILi1EEENS8_IJiiEEEEEESG_SG_NS4_14ResidualFusionEJNS2_6OptionILNS2_3TagE0ENS9_ILb1EEEEENSI_ILSJ_2ESK_EEEEENS4_15FmhaFwdEpilogueIS6_fNS8_IJSB_SC_SB_EEEEENS2_23PersistentTileSchedulerEJSL_SM_EEEEEvNT_6ParamsE,(.L_x_151 - _ZN7cutlass13device_kernelINS_4fmha6kernel28FmhaKernelTmaWarpSpecializedINS1_10collective30FmhaMainloopTmaWarpSpecializedINS_10bfloat16_tEffN4cute5tupleIJNS7_1CILi128EEENS9_ILi64EEENS9_ILi160EEEEEENS8_IJiNS9_ILi1EEENS8_IJiiEEEEEESG_SG_NS4_14ResidualFusionEJNS2_6OptionILNS2_3TagE0ENS9_ILb1EEEEENSI_ILSJ_2ESK_EEEEENS4_15FmhaFwdEpilogueIS6_fNS8_IJSB_SC_SB_EEEEENS2_23PersistentTileSchedulerEJSL_SM_EEEEEvNT_6ParamsE)
        .other          _ZN7cutlass13device_kernelINS_4fmha6kernel28FmhaKernelTmaWarpSpecializedINS1_10collective30FmhaMainloopTmaWarpSpecializedINS_10bfloat16_tEffN4cute5tupleIJNS7_1CILi128EEENS9_ILi64EEENS9_ILi160EEEEEENS8_IJiNS9_ILi1EEENS8_IJiiEEEEEESG_SG_NS4_14ResidualFusionEJNS2_6OptionILNS2_3TagE0ENS9_ILb1EEEEENSI_ILSJ_2ESK_EEEEENS4_15FmhaFwdEpilogueIS6_fNS8_IJSB_SC_SB_EEEEENS2_23PersistentTileSchedulerEJSL_SM_EEEEEvNT_6ParamsE,@"STO_CUDA_ENTRY STV_DEFAULT"
_ZN7cutlass13device_kernelINS_4fmha6kernel28FmhaKernelTmaWarpSpecializedINS1_10collective30FmhaMainloopTmaWarpSpecializedINS_10bfloat16_tEffN4cute5tupleIJNS7_1CILi128EEENS9_ILi64EEENS9_ILi160EEEEEENS8_IJiNS9_ILi1EEENS8_IJiiEEEEEESG_SG_NS4_14ResidualFusionEJNS2_6OptionILNS2_3TagE0ENS9_ILb1EEEEENSI_ILSJ_2ESK_EEEEENS4_15FmhaFwdEpilogueIS6_fNS8_IJSB_SC_SB_EEEEENS2_23PersistentTileSchedulerEJSL_SM_EEEEEvNT_6ParamsE:
[----:B------:R-:W1:Y:S01]  /*0000*/  LDC R1, c[0x0][0x28] ;  /* 0x00000a00ff017b82 */ /* 0x000e620000000800 */
[----:B------:R-:W2:Y:S07]  /*0010*/  S2R R2, SR_TID.X ;  /* 0x0000000000027919 */ /* 0x000eae0000002100 */
[----:B------:R-:W3:Y:S01]  /*0020*/  S2UR UR6, SR_CTAID.X ;  /* 0x00000000000679c3 */ /* 0x000ee20000002500 */
[----:B------:R-:W-:Y:S01]  /*0030*/  ELECT P1, URZ, PT ;  /* 0x00000000003f782f */ /* 0x000fe20003820000 */
[----:B------:R-:W-:Y:S01]  /*0040*/  BSSY B0, `(.L_x_0) ;  /* 0x0000018000007945 */ /* 0x000fe20003800000 */
[----:B---3--:R-:W-:-:S02]  /*0050*/  MOV R17, UR6 ;  /* 0x0000000600117c02 */ /* 0x008fc40008000f00 */
[----:B--2---:R-:W-:-:S05]  /*0060*/  SHF.R.U32.HI R0, RZ, 0x5, R2 ;  /* 0x00000005ff007819 */ /* 0x004fca0000011602 */
[----:B------:R-:W2:Y:S02]  /*0070*/  SHFL.IDX PT, R3, R0, RZ, 0x1f ;  /* 0x00001fff00037589 */ /* 0x000ea400000e0000 */
[----:B--2---:R-:W-:Y:S02]  /*0080*/  R2UR UR4, R3 ;  /* 0x00000000030472ca */ /* 0x004fe400000e0000 */
[----:B------:R-:W-:-:S06]  /*0090*/  SHF.R.U32.HI R3, RZ, 0x7, R2 ;  /* 0x00000007ff037819 */ /* 0x000fcc0000011602 */
[----:B------:R-:W2:Y:S05]  /*00a0*/  SHFL.IDX PT, R3, R3, RZ, 0x1f ;  /* 0x00001fff03037589 */ /* 0x000eaa00000e0000 */
[----:B------:R-:W-:Y:S02]  /*00b0*/  USHF.R.S32.HI UR5, URZ, 0x1f, UR4 ;  /* 0x0000001f3f057899 */ /* 0x000fe40008011404 */
[----:B------:R-:W-:Y:S02]  /*00c0*/  ISETP.EQ.AND P2, PT, RZ, UR4, P1 ;  /* 0x00000004ff007c0c */ /* 0x000fe40008f42270 */
[----:B------:R-:W-:-:S04]  /*00d0*/  ULEA.HI UR5, UR5, UR4, URZ, 0x2 ;  /* 0x0000000405057291 */ /* 0x000fc8000f8f103f */
[----:B------:R-:W-:-:S04]  /*00e0*/  ULOP3.LUT UR5, UR5, 0xfffffffc, URZ, 0xc0, !UPT ;  /* 0xfffffffc05057892 */ /* 0x000fc8000f8ec03f */
[----:B------:R-:W-:-:S03]  /*00f0*/  UIADD3 UR5, UR4, -UR5, URZ ;  /* 0x8000000504057290 */ /* 0x000fc6000fffe03f */
[----:B-1----:R-:W-:Y:S09]  /*0100*/  @!P2 BRA `(.L_x_1) ;  /* 0x00000000002ca947 */ /* 0x002ff20003800000 */
[----:B------:R-:W-:Y:S02]  /*0110*/  ULDC.64 UR6, c[0x0][0x198] ;  /* 0x0000660000067ab9 */ /* 0x000fe40000000a00 */
[----:B------:R-:W-:Y:S02]  /*0120*/  UIADD3 UR8, UP0, UR6, 0xf0, URZ ;  /* 0x000000f006087890 */ /* 0x000fe4000ff1e03f */
[----:B------:R-:W-:Y:S02]  /*0130*/  UIADD3 UR10, UP1, UR6, 0x1f0, URZ ;  /* 0x000001f0060a7890 */ /* 0x000fe4000ff3e03f */
[----:B------:R-:W-:Y:S02]  /*0140*/  UIADD3 UR6, UP2, UR6, 0x2f0, URZ ;  /* 0x000002f006067890 */ /* 0x000fe4000ff5e03f */
[----:B------:R-:W-:Y:S02]  /*0150*/  UIADD3.X UR9, URZ, UR7, URZ, UP0, !UPT ;  /* 0x000000073f097290 */ /* 0x000fe400087fe43f */
[----:B------:R-:W-:-:S02]  /*0160*/  UIADD3.X UR11, URZ, UR7, URZ, UP1, !UPT ;  /* 0x000000073f0b7290 */ /* 0x000fc40008ffe43f */
[----:B------:R-:W-:-:S05]  /*0170*/  UIADD3.X UR7, URZ, UR7, URZ, UP2, !UPT ;  /* 0x000000073f077290 */ /* 0x000fca00097fe43f */
[----:B------:R1:W-:Y:S02]  /*0180*/  UTMACCTL.PF [UR8] ;  /* 0x00000000080079b9 */ /* 0x0003e40008040000 */
[----:B------:R1:W-:Y:S02]  /*0190*/  UTMACCTL.PF [UR10] ;  /* 0x000000000a0079b9 */ /* 0x0003e40008040000 */
[----:B------:R1:W-:Y:S02]  /*01a0*/  UTMACCTL.PF [UR6] ;  /* 0x00000000060079b9 */ /* 0x0003e40008040000 */
[----:B-1----:R-:W-:Y:S01]  /*01b0*/  NOP ;  /* 0x0000000000007918 */ /* 0x002fe20000000000 */
.L_x_1:
[----:B------:R-:W-:Y:S05]  /*01c0*/  BSYNC B0 ;  /* 0x0000000000007941 */ /* 0x000fea0003800000 */
.L_x_0:
[----:B------:R-:W1:Y:S01]  /*01d0*/  SHFL.IDX PT, R4, R0, RZ, 0x1f ;  /* 0x00001fff00047589 */ /* 0x000e6200000e0000 */
[----:B--2---:R-:W-:Y:S01]  /*01e0*/  R2UR UR57, R3 ;  /* 0x00000000033972ca */ /* 0x004fe200000e0000 */
[----:B------:R-:W-:Y:S02]  /*01f0*/  UISETP.NE.AND UP0, UPT, UR5, 0x1, UPT ;  /* 0x000000010500788c */ /* 0x000fe4000bf05270 */
[----:B------:R-:W-:-:S10]  /*0200*/  UISETP.NE.AND UP1, UPT, UR5, 0x2, UPT ;  /* 0x000000020500788c */ /* 0x000fd4000bf25270 */
[----:B------:R-:W-:Y:S02]  /*0210*/  UIADD3 UR10, UR57, -0x1, URZ ;  /* 0xffffffff390a7890 */ /* 0x000fe4000fffe03f */
[----:B------:R-:W-:Y:S02]  /*0220*/  UISETP.EQ.AND UP2, UPT, UR57, URZ, !UP0 ;  /* 0x0000003f3900728c */ /* 0x000fe4000c742270 */
[----:B------:R-:W-:Y:S02]  /*0230*/  UISETP.EQ.AND UP3, UPT, UR57, URZ, !UP1 ;  /* 0x0000003f3900728c */ /* 0x000fe4000cf62270 */
[----:B------:R-:W-:Y:S02]  /*0240*/  UISETP.GE.U32.AND UP4, UPT, UR10, 0x4, UPT ;  /* 0x000000040a00788c */ /* 0x000fe4000bf86070 */
[----:B------:R-:W-:Y:S01]  /*0250*/  USEL UR61, URZ, 0x1, !UP2 ;  /* 0x000000013f3d7887 */ /* 0x000fe2000d000000 */
[----:B-1----:R-:W-:Y:S01]  /*0260*/  ISETP.NE.AND P0, PT, R4, RZ, PT ;  /* 0x000000ff0400720c */ /* 0x002fe20003f05270 */
[----:B------:R-:W-:Y:S01]  /*0270*/  USEL UR60, URZ, 0x1, !UP3 ;  /* 0x000000013f3c7887 */ /* 0x000fe2000d800000 */
[----:B------:R-:W-:Y:S01]  /*0280*/  MOV R4, UR5 ;  /* 0x0000000500047c02 */ /* 0x000fe20008000f00 */
[----:B------:R-:W-:-:S02]  /*0290*/  USEL UR61, UR61, 0x2, UP4 ;  /* 0x000000023d3d7887 */ /* 0x000fc4000a000000 */
[----:B------:R-:W-:-:S08]  /*02a0*/  USEL UR60, UR60, 0x2, UP4 ;  /* 0x000000023c3c7887 */ /* 0x000fd0000a000000 */
[----:B------:R-:W-:Y:S05]  /*02b0*/  @P0 BRA `(.L_x_2) ;  /* 0x0000000000480947 */ /* 0x000fea0003800000 */
[----:B------:R-:W1:Y:S01]  /*02c0*/  S2UR UR8, SR_CgaCtaId ;  /* 0x00000000000879c3 */ /* 0x000e620000008800 */
[----:B------:R-:W-:Y:S01]  /*02d0*/  UMOV UR4, 0x400 ;  /* 0x0000040000047882 */ /* 0x000fe20000000000 */
[----:B------:R-:W-:Y:S01]  /*02e0*/  UMOV UR5, 0x1 ;  /* 0x0000000100057882 */ /* 0x000fe20000000000 */
[----:B------:R-:W-:Y:S01]  /*02f0*/  UMOV UR6, 0x80 ;  /* 0x0000008000067882 */ /* 0x000fe20000000000 */
[----:B------:R-:W-:Y:S01]  /*0300*/  ELECT P0, URZ, PT ;  /* 0x00000000003f782f */ /* 0x000fe20003800000 */
[----:B------:R-:W-:-:S04]  /*0310*/  UIADD3 UR6, -UR6, 0x100000, URZ ;  /* 0x0010000006067890 */ /* 0x000fc8000fffe13f */
[----:B------:R-:W-:Y:S02]  /*0320*/  USHF.L.U32 UR7, UR6, 0xb, URZ ;  /* 0x0000000b06077899 */ /* 0x000fe4000800063f */
[----:B------:R-:W-:Y:S02]  /*0330*/  USHF.L.U32 UR6, UR6, 0x1, URZ ;  /* 0x0000000106067899 */ /* 0x000fe4000800063f */
[----:B-1----:R-:W-:Y:S02]  /*0340*/  ULEA UR8, UR8, UR4, 0x18 ;  /* 0x0000000408087291 */ /* 0x002fe4000f8ec03f */
[----:B------:R-:W-:-:S04]  /*0350*/  UIADD3 UR4, -UR5, 0x100000, URZ ;  /* 0x0010000005047890 */ /* 0x000fc8000fffe13f */
[----:B------:R-:W-:Y:S02]  /*0360*/  USHF.L.U32 UR5, UR4, 0xb, URZ ;  /* 0x0000000b04057899 */ /* 0x000fe4000800063f */
[----:B------:R-:W-:Y:S01]  /*0370*/  USHF.L.U32 UR4, UR4, 0x1, URZ ;  /* 0x0000000104047899 */ /* 0x000fe2000800063f */
[----:B------:R-:W1:Y:S11]  /*0380*/  FENCE.VIEW.ASYNC.S ;  /* 0x00000000000073c6 */ /* 0x000e760000000000 */
[----:B-1----:R1:W2:Y:S01]  /*0390*/  SYNCS.EXCH.64 URZ, [UR8+0x27450], UR4 ;  /* 0x02745004083f75b2 */ /* 0x0022a20008000100 */
[----:B------:R1:W3:Y:S01]  /*03a0*/  SYNCS.EXCH.64 URZ, [UR8+0x27460], UR6 ;  /* 0x02746006083f75b2 */ /* 0x0002e20008000100 */
[----:B------:R1:W4:Y:S01]  /*03b0*/  SYNCS.EXCH.64 URZ, [UR8+0x27458], UR4 ;  /* 0x02745804083f75b2 */ /* 0x0003220008000100 */
[----:B------:R1:W1:Y:S01]  /*03c0*/  SYNCS.EXCH.64 URZ, [UR8+0x27468], UR6 ;  /* 0x02746806083f75b2 */ /* 0x0002620008000100 */
[----:B------:R-:W-:Y:S01]  /*03d0*/  NOP ;  /* 0x0000000000007918 */ /* 0x000fe20000000000 */
.L_x_2:
[----:B------:R-:W5:Y:S01]  /*03e0*/  SHFL.IDX PT, R3, R0, RZ, 0x1f ;  /* 0x00001fff00037589 */ /* 0x000f6200000e0000 */
[----:B------:R-:W-:Y:S01]  /*03f0*/  NOP ;  /* 0x0000000000007918 */ /* 0x000fe20000000000 */
[----:B-----5:R-:W-:-:S13]  /*0400*/  ISETP.NE.AND P0, PT, R3, RZ, PT ;  /* 0x000000ff0300720c */ /* 0x020fda0003f05270 */
[----:B------:R-:W-:Y:S05]  /*0410*/  @P0 BRA `(.L_x_3) ;  /* 0x0000000000600947 */ /* 0x000fea0003800000 */
[----:B-1----:R-:W1:Y:S01]  /*0420*/  S2UR UR5, SR_CgaCtaId ;  /* 0x00000000000579c3 */ /* 0x002e620000008800 */
[----:B------:R-:W-:Y:S01]  /*0430*/  UMOV UR4, 0x400 ;  /* 0x0000040000047882 */ /* 0x000fe20000000000 */
[----:B------:R-:W-:Y:S01]  /*0440*/  UMOV UR6, 0x1 ;  /* 0x0000000100067882 */ /* 0x000fe20000000000 */
[----:B------:R-:W-:Y:S01]  /*0450*/  UMOV UR9, 0x100 ;  /* 0x0000010000097882 */ /* 0x000fe20000000000 */
[----:B------:R-:W-:-:S04]  /*0460*/  UIADD3 UR6, -UR6, 0x100000, URZ ;  /* 0x0010000006067890 */ /* 0x000fc8000fffe13f */
[----:B------:R-:W-:Y:S02]  /*0470*/  USHF.L.U32 UR7, UR6, 0xb, URZ ;  /* 0x0000000b06077899 */ /* 0x000fe4000800063f */
[----:B------:R-:W-:Y:S01]  /*0480*/  USHF.L.U32 UR6, UR6, 0x1, URZ ;  /* 0x0000000106067899 */ /* 0x000fe2000800063f */
[----:B------:R-:W-:Y:S01]  /*0490*/  ELECT P0, URZ, PT ;  /* 0x00000000003f782f */ /* 0x000fe20003800000 */
[----:B-1----:R-:W-:Y:S02]  /*04a0*/  ULEA UR8, UR5, UR4, 0x18 ;  /* 0x0000000405087291 */ /* 0x002fe4000f8ec03f */
[----:B------:R-:W-:-:S04]  /*04b0*/  UIADD3 UR4, -UR9, 0x100000, URZ ;  /* 0x0010000009047890 */ /* 0x000fc8000fffe13f */
[----:B------:R-:W-:Y:S02]  /*04c0*/  USHF.L.U32 UR5, UR4, 0xb, URZ ;  /* 0x0000000b04057899 */ /* 0x000fe4000800063f */
[----:B------:R-:W-:Y:S01]  /*04d0*/  USHF.L.U32 UR4, UR4, 0x1, URZ ;  /* 0x0000000104047899 */ /* 0x000fe2000800063f */
[----:B------:R-:W1:Y:S03]  /*04e0*/  FENCE.VIEW.ASYNC.S ;  /* 0x00000000000073c6 */ /* 0x000e660000000000 */
[----:B-1----:R1:W1:Y:S08]  /*04f0*/  SYNCS.EXCH.64 URZ, [UR8+0x27400], UR6 ;  /* 0x02740006083f75b2 */ /* 0x0022700008000100 */
[----:B------:R1:W1:Y:S01]  /*0500*/  SYNCS.EXCH.64 URZ, [UR8+0x27428], UR4 ;  /* 0x02742804083f75b2 */ /* 0x0002620008000100 */
        /* <DEDUP_REMOVED lines=8> */
[----:B------:R-:W-:Y:S01]  /*0590*/  NOP ;  /* 0x0000000000007918 */ /* 0x000fe20000000000 */
.L_x_3:
        /* <DEDUP_REMOVED lines=21> */
[----:B------:R-:W-:Y:S01]  /*06f0*/  NOP ;  /* 0x0000000000007918 */ /* 0x000fe20000000000 */
.L_x_4:
[----:B------:R-:W5:Y:S01]  /*0700*/  SHFL.IDX PT, R3, R0, RZ, 0x1f ;  /* 0x00001fff00037589 */ /* 0x000f6200000e0000 */
[----:B------:R-:W-:Y:S01]  /*0710*/  ELECT P0, URZ, PT ;  /* 0x00000000003f782f */ /* 0x000fe20003800000 */
[----:B------:R-:W-:Y:S01]  /*0720*/  NOP ;  /* 0x0000000000007918 */ /* 0x000fe20000000000 */
[----:B-1----:R-:W-:Y:S02]  /*0730*/  UMOV UR4, 0x80 ;  /* 0x0000008000047882 */ /* 0x002fe40000000000 */
[C---:B-----5:R-:W-:Y:S02]  /*0740*/  ISETP.NE.OR P0, PT, R3.reuse, RZ, !P0 ;  /* 0x000000ff0300720c */ /* 0x060fe40004705670 */
[----:B------:R-:W-:-:S11]  /*0750*/  ISETP.NE.AND P3, PT, R3, RZ, PT ;  /* 0x000000ff0300720c */ /* 0x000fd60003f65270 */
[----:B------:R-:W-:Y:S01]  /*0760*/  VOTEU.ALL UP2, P0 ;  /* 0x00000000003f7886 */ /* 0x000fe20000040000 */
[----:B------:R-:W-:Y:S01]  /*0770*/  VOTEU.ALL UP3, P0 ;  /* 0x00000000003f7886 */ /* 0x000fe20000060000 */
[----:B------:R-:W-:Y:S01]  /*0780*/  VOTEU.ALL UP4, P0 ;  /* 0x00000000003f7886 */ /* 0x000fe20000080000 */
[----:B------:R-:W-:Y:S02]  /*0790*/  VOTEU.ALL UP5, P0 ;  /* 0x00000000003f7886 */ /* 0x000fe400000a0000 */
[----:B------:R-:W1:Y:S01]  /*07a0*/  @!UP2 S2UR UR7, SR_CgaCtaId ;  /* 0x000000000007a9c3 */ /* 0x000e620000008800 */
[----:B------:R-:W-:Y:S01]  /*07b0*/  @!UP2 UMOV UR6, 0x400 ;  /* 0x000004000006a882 */ /* 0x000fe20000000000 */
[----:B------:R-:W-:-:S04]  /*07c0*/  @!UP2 UIADD3 UR4, -UR4, 0x100000, URZ ;  /* 0x001000000404a890 */ /* 0x000fc8000fffe13f */
[----:B------:R-:W-:Y:S02]  /*07d0*/  @!UP2 USHF.L.U32 UR5, UR4, 0xb, URZ ;  /* 0x0000000b0405a899 */ /* 0x000fe4000800063f */
[----:B------:R-:W-:Y:S02]  /*07e0*/  @!UP2 USHF.L.U32 UR4, UR4, 0x1, URZ ;  /* 0x000000010404a899 */ /* 0x000fe4000800063f */
[----:B-1----:R-:W-:Y:S01]  /*07f0*/  @!UP2 ULEA UR6, UR7, UR6, 0x18 ;  /* 0x000000060706a291 */ /* 0x002fe2000f8ec03f */
[----:B------:R-:W-:Y:S01]  /*0800*/  VOTEU.ALL UP2, P0 ;  /* 0x00000000003f7886 */ /* 0x000fe20000040000 */
[----:B------:R-:W1:Y:S10]  /*0810*/  FENCE.VIEW.ASYNC.S ;  /* 0x00000000000073c6 */ /* 0x000e740000000000 */
[----:B-1----:R1:W1:Y:S01]  /*0820*/  @!UP2 SYNCS.EXCH.64 URZ, [UR6+0x27490], UR4 ;  /* 0x02749004063fa5b2 */ /* 0x0022620008000100 */
[----:B------:R1:W1:Y:S01]  /*0830*/  @!UP3 SYNCS.EXCH.64 URZ, [UR6+0x27498], UR4 ;  /* 0x02749804063fb5b2 */ /* 0x0002620008000100 */
[----:B------:R1:W1:Y:S01]  /*0840*/  @!UP4 SYNCS.EXCH.64 URZ, [UR6+0x274a0], UR4 ;  /* 0x0274a004063fc5b2 */ /* 0x0002620008000100 */
[----:B------:R1:W1:Y:S01]  /*0850*/  @!UP5 SYNCS.EXCH.64 URZ, [UR6+0x274a8], UR4 ;  /* 0x0274a804063fd5b2 */ /* 0x0002620008000100 */
[----:B------:R-:W-:Y:S01]  /*0860*/  NOP ;  /* 0x0000000000007918 */ /* 0x000fe20000000000 */
[----:B------:R-:W-:Y:S05]  /*0870*/  @P3 BRA `(.L_x_5) ;  /* 0x0000000000583947 */ /* 0x000fea0003800000 */
[----:B-1----:R-:W1:Y:S01]  /*0880*/  S2UR UR5, SR_CgaCtaId ;  /* 0x00000000000579c3 */ /* 0x002e620000008800 */
[----:B------:R-:W-:Y:S01]  /*0890*/  UMOV UR4, 0x400 ;  /* 0x0000040000047882 */ /* 0x000fe20000000000 */
[----:B------:R-:W-:Y:S01]  /*08a0*/  UMOV UR6, 0x20 ;  /* 0x0000002000067882 */ /* 0x000fe20000000000 */
[----:B------:R-:W-:Y:S01]  /*08b0*/  UMOV UR7, 0x80 ;  /* 0x0000008000077882 */ /* 0x000fe20000000000 */
[----:B------:R-:W-:Y:S01]  /*08c0*/  ELECT P0, URZ, PT ;  /* 0x00000000003f782f */ /* 0x000fe20003800000 */
[----:B-1----:R-:W-:Y:S02]  /*08d0*/  ULEA UR8, UR5, UR4, 0x18 ;  /* 0x0000000405087291 */ /* 0x002fe4000f8ec03f */
[----:B------:R-:W-:-:S04]  /*08e0*/  UIADD3 UR4, -UR6, 0x100000, URZ ;  /* 0x0010000006047890 */ /* 0x000fc8000fffe13f */
[----:B------:R-:W-:Y:S02]  /*08f0*/  USHF.L.U32 UR5, UR4, 0xb, URZ ;  /* 0x0000000b04057899 */ /* 0x000fe4000800063f */
[----:B------:R-:W-:Y:S02]  /*0900*/  USHF.L.U32 UR4, UR4, 0x1, URZ ;  /* 0x0000000104047899 */ /* 0x000fe4000800063f */
        /* <DEDUP_REMOVED lines=13> */
.L_x_5:
[----:B------:R-:W-:Y:S01]  /*09e0*/  VOTEU.ANY UP2, P2 ;  /* 0x00000000003f7886 */ /* 0x000fe20001040100 */
[----:B-1----:R-:W-:Y:S01]  /*09f0*/  UMOV UR4, 0x40 ;  /* 0x0000004000047882 */ /* 0x002fe20000000000 */
[----:B------:R-:W-:Y:S01]  /*0a00*/  ISETP.NE.AND P3, PT, RZ, UR57, PT ;  /* 0x00000039ff007c0c */ /* 0x000fe2000bf65270 */
[----:B------:R-:W-:Y:S01]  /*0a10*/  NOP ;  /* 0x0000000000007918 */ /* 0x000fe20000000000 */
[----:B------:R-:W-:Y:S01]  /*0a20*/  ISETP.EQ.AND P0, PT, R4, 0x2, P1 ;  /* 0x000000020400780c */ /* 0x000fe20000f02270 */
[----:B------:R-:W1:Y:S01]  /*0a30*/  @UP2 S2UR UR7, SR_CgaCtaId ;  /* 0x00000000000729c3 */ /* 0x000e620000008800 */
[----:B------:R-:W-:Y:S01]  /*0a40*/  @UP2 UMOV UR6, 0x400 ;  /* 0x0000040000062882 */ /* 0x000fe20000000000 */
[----:B------:R-:W-:-:S04]  /*0a50*/  @UP2 UIADD3 UR4, -UR4, 0x100000, URZ ;  /* 0x0010000004042890 */ /* 0x000fc8000fffe13f */
[----:B------:R-:W-:Y:S02]  /*0a60*/  @UP2 USHF.L.U32 UR5, UR4, 0xb, URZ ;  /* 0x0000000b04052899 */ /* 0x000fe4000800063f */
[----:B------:R-:W-:Y:S02]  /*0a70*/  @UP2 USHF.L.U32 UR4, UR4, 0x1, URZ ;  /* 0x0000000104042899 */ /* 0x000fe4000800063f */
[----:B-1----:R-:W-:Y:S01]  /*0a80*/  @UP2 ULEA UR6, UR7, UR6, 0x18 ;  /* 0x0000000607062291 */ /* 0x002fe2000f8ec03f */
[----:B------:R-:W-:Y:S01]  /*0a90*/  VOTEU.ANY UP2, P2 ;  /* 0x00000000003f7886 */ /* 0x000fe20001040100 */
[----:B------:R-:W-:Y:S01]  /*0aa0*/  ISETP.EQ.AND P2, PT, R4, 0x1, P1 ;  /* 0x000000010400780c */ /* 0x000fe20000f42270 */
[----:B------:R-:W1:Y:S09]  /*0ab0*/  FENCE.VIEW.ASYNC.S ;  /* 0x00000000000073c6 */ /* 0x000e720000000000 */
[----:B-1----:R1:W2:Y:S01]  /*0ac0*/  @UP2 SYNCS.EXCH.64 URZ, [UR6+0x274b0], UR4 ;  /* 0x0274b004063f25b2 */ /* 0x0022a20008000100 */
[----:B------:R-:W-:Y:S01]  /*0ad0*/  NOP ;  /* 0x0000000000007918 */ /* 0x000fe20000000000 */
[----:B--234-:R-:W-:Y:S06]  /*0ae0*/  BAR.SYNC.DEFER_BLOCKING 0x0 ;  /* 0x0000000000007b1d */ /* 0x01cfec0000010000 */
[----:B------:R-:W-:Y:S05]  /*0af0*/  @!P3 BRA `(.L_x_6) ;  /* 0x000000980038b947 */ /* 0x000fea0003800000 */
[----:B------:R-:W-:-:S06]  /*0b00*/  UISETP.GT.U32.AND UP0, UPT, UR10, 0x3, UPT ;  /* 0x000000030a00788c */ /* 0x000fcc000bf04070 */
[----:B------:R-:W-:-:S13]  /*0b10*/  PLOP3.LUT P0, PT, PT, PT, UP0, 0x80, 0x0 ;  /* 0x000000000000781c */ /* 0x000fda0003f0f008 */
[----:B-1----:R-:W-:Y:S05]  /*0b20*/  @P0 EXIT ;  /* 0x000000000000094d */ /* 0x002fea0003800000 */
.L_x_7:
[----:B------:R-:W-:-:S08]  /*0b30*/  NOP ;  /* 0x0000000000007918 */ /* 0x000fd00000000000 */
[----:B------:R-:W1:Y:S02]  /*0b40*/  USETMAXREG.TRY_ALLOC.CTAPOOL UP0, 0xf0 ;  /* 0x000000f0000079c8 */ /* 0x000e640008000600 */
[----:B-1----:R-:W-:-:S13]  /*0b50*/  PLOP3.LUT P0, PT, PT, PT, UP0, 0x80, 0x0 ;  /* 0x000000000000781c */ /* 0x002fda0003f0f008 */
[----:B------:R-:W-:Y:S05]  /*0b60*/  @!P0 BRA `(.L_x_7) ;  /* 0xfffffffc00f08947 */ /* 0x000fea000383ffff */
[----:B------:R-:W-:Y:S02]  /*0b70*/  ULDC UR4, c[0x0][0xa00] ;  /* 0x0002800000047ab9 */ /* 0x000fe40000000800 */
[----:B------:R-:W-:-:S13]  /*0b80*/  ISETP.GE.AND P0, PT, R17, UR4, PT ;  /* 0x0000000411007c0c */ /* 0x000fda000bf06270 */
[----:B------:R-:W-:Y:S05]  /*0b90*/  @P0 EXIT ;  /* 0x000000000000094d */ /* 0x000fea0003800000 */
[----:B------:R-:W1:Y:S01]  /*0ba0*/  S2UR UR4, SR_CgaCtaId ;  /* 0x00000000000479c3 */ /* 0x000e620000008800 */
[----:B------:R-:W-:Y:S01]  /*0bb0*/  SHF.R.S32.HI R3, RZ, 0x1f, R2 ;  /* 0x0000001fff037819 */ /* 0x000fe20000011402 */
[----:B------:R-:W-:Y:S01]  /*0bc0*/  ULOP3.LUT UR5, UR61, 0x1, URZ, 0xfc, !UPT ;  /* 0x000000013d057892 */ /* 0x000fe2000f8efc3f */
[----:B------:R-:W-:Y:S01]  /*0bd0*/  MOV R19, RZ ;  /* 0x000000ff00137202 */ /* 0x000fe20000000f00 */
[----:B------:R-:W-:Y:S01]  /*0be0*/  UMOV UR37, 0x400 ;  /* 0x0000040000257882 */ /* 0x000fe20000000000 */
[----:B------:R-:W-:Y:S01]  /*0bf0*/  LEA.HI R3, R3, R2, RZ, 0x7 ;  /* 0x0000000203037211 */ /* 0x000fe200078f38ff */
[----:B------:R-:W-:Y:S02]  /*0c00*/  UISETP.NE.AND UP0, UPT, UR57, 0x1, UPT ;  /* 0x000000013900788c */ /* 0x000fe4000bf05270 */
[----:B------:R-:W-:Y:S01]  /*0c10*/  MOV R0, UR5 ;  /* 0x0000000500007c02 */ /* 0x000fe20008000f00 */
[----:B------:R-:W-:Y:S01]  /*0c20*/  UMOV UR45, URZ ;  /* 0x0000003f002d7c82 */ /* 0x000fe20008000000 */
[----:B------:R-:W-:Y:S01]  /*0c30*/  LOP3.LUT R3, R3, 0xffffff80, RZ, 0xc0, !PT ;  /* 0xffffff8003037812 */ /* 0x000fe200078ec0ff */
[----:B------:R-:W-:Y:S01]  /*0c40*/  USEL UR6, URZ, 0x1, UP0 ;  /* 0x000000013f067887 */ /* 0x000fe20008000000 */
[----:B------:R-:W-:-:S02]  /*0c50*/  UMOV UR56, URZ ;  /* 0x0000003f00387c82 */ /* 0x000fc40008000000 */
[----:B------:R-:W-:Y:S01]  /*0c60*/  IADD3 R3, -R3, R2, RZ ;  /* 0x0000000203037210 */ /* 0x000fe20007ffe1ff */
[----:B------:R-:W-:Y:S02]  /*0c70*/  UMOV UR36, URZ ;  /* 0x0000003f00247c82 */ /* 0x000fe40008000000 */
[----:B------:R-:W-:Y:S02]  /*0c80*/  MOV R22, UR6 ;  /* 0x0000000600167c02 */ /* 0x000fe40008000f00 */
[----:B------:R-:W-:-:S04]  /*0c90*/  SHF.R.S32.HI R0, RZ, 0x1f, R3 ;  /* 0x0000001fff007819 */ /* 0x000fc80000011403 */
[----:B------:R-:W-:Y:S01]  /*0ca0*/  LEA.HI R0, R0, R3, RZ, 0x2 ;  /* 0x0000000300007211 */ /* 0x000fe200078f10ff */
[----:B-1----:R-:W-:-:S03]  /*0cb0*/  ULEA UR37, UR4, UR37, 0x18 ;  /* 0x0000002504257291 */ /* 0x002fc6000f8ec03f */
[----:B------:R-:W-:Y:S01]  /*0cc0*/  LOP3.LUT R0, R0, 0x7ffffffc, RZ, 0xc0, !PT ;  /* 0x7ffffffc00007812 */ /* 0x000fe200078ec0ff */
[----:B------:R-:W-:Y:S02]  /*0cd0*/  UIADD3 UR4, UR37, 0xa000, URZ ;  /* 0x0000a00025047890 */ /* 0x000fe4000fffe03f */
[----:B------:R-:W-:Y:S02]  /*0ce0*/  USHF.R.U32.HI UR5, URZ, 0x4, UR37 ;  /* 0x000000043f057899 */ /* 0x000fe40008011625 */
[----:B------:R-:W-:Y:S01]  /*0cf0*/  USHF.R.U32.HI UR4, URZ, 0x4, UR4 ;  /* 0x000000043f047899 */ /* 0x000fe20008011604 */
[----:B------:R-:W-:Y:S01]  /*0d00*/  IMAD.IADD R0, R3, 0x1, -R0 ;  /* 0x0000000103007824 */ /* 0x000fe200078e0a00 */
[----:B------:R-:W-:Y:S02]  /*0d10*/  ULOP3.LUT UR5, UR5, 0x3fff, URZ, 0xc0, !UPT ;  /* 0x00003fff05057892 */ /* 0x000fe4000f8ec03f */
[----:B------:R-:W-:Y:S01]  /*0d20*/  ULOP3.LUT UR38, UR4, 0x3fff, URZ, 0xc0, !UPT ;  /* 0x00003fff04267892 */ /* 0x000fe2000f8ec03f */
[----:B------:R-:W-:Y:S01]  /*0d30*/  IMAD.SHL.U32 R16, R0, 0x2, RZ ;  /* 0x0000000200107824 */ /* 0x000fe200078e00ff */
[----:B------:R-:W-:-:S02]  /*0d40*/  ULOP3.LUT UR4, UR5, 0x10000, URZ, 0xfc, !UPT ;  /* 0x0001000005047892 */ /* 0x000fc4000f8efc3f */
[----:B------:R-:W-:-:S04]  /*0d50*/  ULOP3.LUT UR39, UR38, 0x10000, URZ, 0xfc, !UPT ;  /* 0x0001000026277892 */ /* 0x000fc8000f8efc3f */
[----:B------:R-:W-:-:S08]  /*0d60*/  MOV R23, UR4 ;  /* 0x0000000400177c02 */ /* 0x000fd00008000f00 */
.L_x_81:
[----:B------:R-:W-:Y:S01]  /*0d70*/  ULDC UR8, c[0x0][0xa04] ;  /* 0x0002810000087ab9 */ /* 0x000fe20000000800 */
[----:B------:R-:W-:Y:S01]  /*0d80*/  R2UR UR58, R17 ;  /* 0x00000000113a72ca */ /* 0x000fe200000e0000 */
[----:B------:R-:W-:Y:S01]  /*0d90*/  UISETP.NE.AND UP0, UPT, UR8, 0x1, UPT ;  /* 0x000000010800788c */ /* 0x000fe2000bf05270 */
[----:B------:R-:W-:Y:S01]  /*0da0*/  ULDC UR4, c[0x0][0xa10] ;  /* 0x0002840000047ab9 */ /* 0x000fe20000000800 */
[----:B------:R-:W-:Y:S01]  /*0db0*/  ULDC UR44, c[0x0][0xa1c] ;  /* 0x00028700002c7ab9 */ /* 0x000fe20000000800 */
[----:B------:R-:W-:Y:S02]  /*0dc0*/  UISETP.NE.AND UP1, UPT, UR4, 0x1, UPT ;  /* 0x000000010400788c */ /* 0x000fe4000bf25270 */
[----:B------:R-:W-:-:S06]  /*0dd0*/  UISETP.NE.AND UP2, UPT, UR57, 0x1, UPT ;  /* 0x000000013900788c */ /* 0x000fcc000bf45270 */
[----:B------:R-:W-:Y:S01]  /*0de0*/  @UP0 ULDC.64 UR6, c[0x0][0xa08] ;  /* 0x0002820000060ab9 */ /* 0x000fe20000000a00 */
[----:B------:R-:W-:Y:S01]  /*0df0*/  PLOP3.LUT P0, PT, PT, PT, UP2, 0x80, 0x0 ;  /* 0x000000000000781c */ /* 0x000fe20003f0f028 */
[----:B------:R-:W-:-:S03]  /*0e00*/  UIMAD.WIDE.U32 UR4, UR58, UR6, URZ ;  /* 0x000000063a0472a5 */ /* 0x000fc6000f8e003f */
[----:B------:R-:W-:Y:S01]  /*0e10*/  @UP1 ULDC UR6, c[0x0][0xa18] ;  /* 0x0002860000061ab9 */ /* 0x000fe20000000800 */
[----:B------:R-:W-:Y:S02]  /*0e20*/  @UP0 USHF.R.U32.HI UR58, URZ, UR7, UR5 ;  /* 0x000000073f3a0299 */ /* 0x000fe40008011605 */
[----:B------:R-:W-:Y:S01]  /*0e30*/  UISETP.NE.AND UP0, UPT, UR44, 0x1, UPT ;  /* 0x000000012c00788c */ /* 0x000fe2000bf05270 */
[----:B------:R-:W-:Y:S02]  /*0e40*/  @UP1 ULDC UR4, c[0x0][0xa14] ;  /* 0x0002850000041ab9 */ /* 0x000fe40000000800 */
[----:B------:R-:W-:Y:S02]  /*0e50*/  UIMAD.WIDE.U32 UR4, UR58, UR4, URZ ;  /* 0x000000043a0472a5 */ /* 0x000fe4000f8e003f */
[----:B------:R-:W-:Y:S01]  /*0e60*/  IADD3 R0, RZ, -UR58, RZ ;  /* 0x8000003aff007c10 */ /* 0x000fe2000fffe0ff */
[----:B------:R-:W-:Y:S01]  /*0e70*/  UMOV UR47, UR58 ;  /* 0x0000003a002f7c82 */ /* 0x000fe20008000000 */
[----:B------:R-:W-:-:S03]  /*0e80*/  @UP1 USHF.R.U32.HI UR47, URZ, UR6, UR5 ;  /* 0x000000063f2f1299 */ /* 0x000fc60008011605 */
[----:B------:R-:W-:Y:S01]  /*0e90*/  IMAD R0, R0, UR8, R17 ;  /* 0x0000000800007c24 */ /* 0x000fe2000f8e0211 */
[----:B------:R-:W-:Y:S02]  /*0ea0*/  @UP0 ULDC.64 UR6, c[0x0][0xa20] ;  /* 0x0002880000060ab9 */ /* 0x000fe40000000a00 */
[----:B------:R-:W-:Y:S02]  /*0eb0*/  UIMAD.WIDE.U32 UR4, UR47, UR6, URZ ;  /* 0x000000062f0472a5 */ /* 0x000fe4000f8e003f */
[----:B------:R-:W-:Y:S01]  /*0ec0*/  R2UR UR46, R0 ;  /* 0x00000000002e72ca */ /* 0x000fe200000e0000 */
[----:B------:R-:W-:Y:S01]  /*0ed0*/  UMOV UR6, UR47 ;  /* 0x0000002f00067c82 */ /* 0x000fe20008000000 */
[----:B------:R-:W-:-:S04]  /*0ee0*/  @UP0 USHF.R.U32.HI UR6, URZ, UR7, UR5 ;  /* 0x000000073f060299 */ /* 0x000fc80008011605 */
[----:B------:R-:W-:-:S04]  /*0ef0*/  UIADD3 UR4, -UR6, URZ, URZ ;  /* 0x0000003f06047290 */ /* 0x000fc8000fffe13f */
[----:B------:R-:W-:Y:S01]  /*0f00*/  UIMAD UR44, UR44, UR4, UR47 ;  /* 0x000000042c2c72a4 */ /* 0x000fe2000f8e022f */
[----:B------:R-:W-:Y:S11]  /*0f10*/  @!P0 BRA `(.L_x_8) ;  /* 0x0000000000688947 */ /* 0x000ff60003800000 */
[----:B------:R-:W-:-:S06]  /*0f20*/  UISETP.NE.AND UP0, UPT, UR57, 0x2, UPT ;  /* 0x000000023900788c */ /* 0x000fcc000bf05270 */
[----:B------:R-:W-:-:S13]  /*0f30*/  PLOP3.LUT P1, PT, PT, PT, UP0, 0x80, 0x0 ;  /* 0x000000000000781c */ /* 0x000fda0003f2f008 */
[----:B------:R-:W-:Y:S05]  /*0f40*/  @!P1 BRA `(.L_x_9) ;  /* 0x0000000000449947 */ /* 0x000fea0003800000 */
[----:B------:R-:W-:-:S06]  /*0f50*/  UISETP.NE.AND UP0, UPT, UR57, 0x3, UPT ;  /* 0x000000033900788c */ /* 0x000fcc000bf05270 */
[----:B------:R-:W-:-:S13]  /*0f60*/  PLOP3.LUT P1, PT, PT, PT, UP0, 0x80, 0x0 ;  /* 0x000000000000781c */ /* 0x000fda0003f2f008 */
[----:B------:R-:W-:Y:S05]  /*0f70*/  @!P1 BRA `(.L_x_10) ;  /* 0x0000000000249947 */ /* 0x000fea0003800000 */
[----:B------:R-:W-:-:S06]  /*0f80*/  UISETP.NE.AND UP0, UPT, UR57, 0x4, UPT ;  /* 0x000000043900788c */ /* 0x000fcc000bf05270 */
[----:B------:R-:W-:-:S13]  /*0f90*/  PLOP3.LUT P1, PT, PT, PT, UP0, 0x80, 0x0 ;  /* 0x000000000000781c */ /* 0x000fda0003f2f008 */
[----:B------:R-:W-:Y:S05]  /*0fa0*/  @P1 BRA `(.L_x_11) ;  /* 0x0000000000541947 */ /* 0x000fea0003800000 */
[----:B------:R-:W-:Y:S02]  /*0fb0*/  UIADD3 UR4, UR45, -0x1, URZ ;  /* 0xffffffff2d047890 */ /* 0x000fe4000fffe03f */
[----:B------:R-:W-:Y:S02]  /*0fc0*/  ULOP3.LUT UR45, UR45, 0x1, URZ, 0xc, !UPT ;  /* 0x000000012d2d7892 */ /* 0x000fe4000f8e0c3f */
[----:B------:R-:W-:-:S04]  /*0fd0*/  ULOP3.LUT UR4, UR4, 0x2, URZ, 0xc0, !UPT ;  /* 0x0000000204047892 */ /* 0x000fc8000f8ec03f */
[----:B------:R-:W-:-:S04]  /*0fe0*/  USHF.R.U32.HI UR4, URZ, 0x1, UR4 ;  /* 0x000000013f047899 */ /* 0x000fc80008011604 */
[----:B------:R-:W-:Y:S01]  /*0ff0*/  ULOP3.LUT UR56, UR56, UR4, URZ, 0x3c, !UPT ;  /* 0x0000000438387292 */ /* 0x000fe2000f8e3c3f */
[----:B------:R-:W-:Y:S11]  /*1000*/  BRA `(.L_x_11) ;  /* 0x00000000003c7947 */ /* 0x000ff60003800000 */
.L_x_10:
[----:B------:R-:W-:Y:S02]  /*1010*/  ULOP3.LUT UP0, URZ, UR45, 0x2, URZ, 0xc0, !UPT ;  /* 0x000000022d3f7892 */ /* 0x000fe4000f80c03f */
[----:B------:R-:W-:Y:S02]  /*1020*/  ULOP3.LUT UR45, UR45, 0x1, URZ, 0xc0, !UPT ;  /* 0x000000012d2d7892 */ /* 0x000fe4000f8ec03f */
[----:B------:R-:W-:-:S04]  /*1030*/  USEL UR4, URZ, 0x1, UP0 ;  /* 0x000000013f047887 */ /* 0x000fc80008000000 */
[----:B------:R-:W-:Y:S01]  /*1040*/  ULOP3.LUT UR56, UR56, UR4, URZ, 0x3c, !UPT ;  /* 0x0000000438387292 */ /* 0x000fe2000f8e3c3f */
[----:B------:R-:W-:Y:S11]  /*1050*/  BRA `(.L_x_11) ;  /* 0x0000000000287947 */ /* 0x000ff60003800000 */
.L_x_9:
[----:B------:R-:W-:Y:S02]  /*1060*/  UIADD3 UR4, UR45, 0x1, URZ ;  /* 0x000000012d047890 */ /* 0x000fe4000fffe03f */
[----:B------:R-:W-:Y:S02]  /*1070*/  ULOP3.LUT UR45, UR45, 0x1, URZ, 0xc, !UPT ;  /* 0x000000012d2d7892 */ /* 0x000fe4000f8e0c3f */
[----:B------:R-:W-:-:S04]  /*1080*/  UISETP.GT.U32.AND UP0, UPT, UR4, 0x1, UPT ;  /* 0x000000010400788c */ /* 0x000fc8000bf04070 */
[----:B------:R-:W-:-:S04]  /*1090*/  USEL UR4, URZ, 0x1, !UP0 ;  /* 0x000000013f047887 */ /* 0x000fc8000c000000 */
[----:B------:R-:W-:Y:S01]  /*10a0*/  ULOP3.LUT UR56, UR56, UR4, URZ, 0x3c, !UPT ;  /* 0x0000000438387292 */ /* 0x000fe2000f8e3c3f */
[----:B------:R-:W-:Y:S11]  /*10b0*/  BRA `(.L_x_11) ;  /* 0x0000000000107947 */ /* 0x000ff60003800000 */
.L_x_8:
[----:B------:R-:W-:Y:S02]  /*10c0*/  UISETP.GT.U32.AND UP0, UPT, UR45, 0x1, UPT ;  /* 0x000000012d00788c */ /* 0x000fe4000bf04070 */
[----:B------:R-:W-:Y:S02]  /*10d0*/  ULOP3.LUT UR45, UR45, 0x1, URZ, 0xc0, !UPT ;  /* 0x000000012d2d7892 */ /* 0x000fe4000f8ec03f */
[----:B------:R-:W-:-:S04]  /*10e0*/  USEL UR4, URZ, 0x1, !UP0 ;  /* 0x000000013f047887 */ /* 0x000fc8000c000000 */
[----:B------:R-:W-:-:S12]  /*10f0*/  ULOP3.LUT UR56, UR56, UR4, URZ, 0x3c, !UPT ;  /* 0x0000000438387292 */ /* 0x000fd8000f8e3c3f */
.L_x_11:
[----:B------:R-:W-:Y:S05]  /*1100*/  @!P0 BRA `(.L_x_12) ;  /* 0x00000000003c8947 */ /* 0x000fea0003800000 */
        /* <DEDUP_REMOVED lines=9> */
[----:B------:R-:W-:Y:S01]  /*11a0*/  ULEA UR46, UR46, 0x3, 0x1 ;  /* 0x000000032e2e7891 */ /* 0x000fe2000f8e083f */
[----:B------:R-:W-:Y:S11]  /*11b0*/  BRA `(.L_x_15) ;  /* 0x0000000000147947 */ /* 0x000ff60003800000 */
.L_x_14:
[----:B------:R-:W-:Y:S01]  /*11c0*/  ULEA UR46, UR46, 0x2, 0x1 ;  /* 0x000000022e2e7891 */ /* 0x000fe2000f8e083f */
[----:B------:R-:W-:Y:S11]  /*11d0*/  BRA `(.L_x_15) ;  /* 0x00000000000c7947 */ /* 0x000ff60003800000 */
.L_x_13:
[----:B------:R-:W-:Y:S01]  /*11e0*/  ULEA UR46, UR46, 0x1, 0x1 ;  /* 0x000000012e2e7891 */ /* 0x000fe2000f8e083f */
[----:B------:R-:W-:Y:S11]  /*11f0*/  BRA `(.L_x_15) ;  /* 0x0000000000047947 */ /* 0x000ff60003800000 */
.L_x_12:
[----:B------:R-:W-:-:S12]  /*1200*/  USHF.L.U32 UR46, UR46, 0x1, URZ ;  /* 0x000000012e2e7899 */ /* 0x000fd8000800063f */
.L_x_15:
[----:B------:R-:W-:-:S04]  /*1210*/  ULOP3.LUT UR4, UR60, 0x1, URZ, 0xfc, !UPT ;  /* 0x000000013c047892 */ /* 0x000fc8000f8efc3f */
[----:B------:R-:W-:-:S06]  /*1220*/  UISETP.NE.AND UP0, UPT, UR4, 0x3, UPT ;  /* 0x000000030400788c */ /* 0x000fcc000bf05270 */
[----:B------:R-:W-:-:S13]  /*1230*/  PLOP3.LUT P0, PT, PT, PT, UP0, 0x80, 0x0 ;  /* 0x000000000000781c */ /* 0x000fda0003f0f008 */
[----:B------:R-:W-:Y:S05]  /*1240*/  @!P0 BRA `(.L_x_16) ;  /* 0x0000000000048947 */ /* 0x000fea0003800000 */
[----:B------:R-:W-:Y:S01]  /*1250*/  BPT.TRAP 0x1 ;  /* 0x000000040000795c */ /* 0x000fe20000300000 */
.L_x_16:
[----:B------:R-:W-:Y:S01]  /*1260*/  ULEA UR4, UR45, UR37, 0x3 ;  /* 0x000000252d047291 */ /* 0x000fe2000f8e183f */
[----:B------:R-:W-:Y:S01]  /*1270*/  MOV R0, UR56 ;  /* 0x0000003800007c02 */ /* 0x000fe20008000f00 */
[----:B------:R-:W-:-:S03]  /*1280*/  ULOP3.LUT UR5, UR61, 0x1, URZ, 0xfc, !UPT ;  /* 0x000000013d057892 */ /* 0x000fc6000f8efc3f */
[----:B------:R-:W-:Y:S01]  /*1290*/  SHF.L.U32 R0, R0, 0x1f, RZ ;  /* 0x0000001f00007819 */ /* 0x000fe200000006ff */
[----:B------:R-:W-:-:S03]  /*12a0*/  UISETP.NE.AND UP0, UPT, UR5, 0x3, UPT ;  /* 0x000000030500788c */ /* 0x000fc6000bf05270 */
[----:B------:R-:W1:Y:S03]  /*12b0*/  SYNCS.PHASECHK.TRANS64.TRYWAIT P1, [UR4+0x27450], R0 ;  /* 0x02745000ff0075a7 */ /* 0x000e660008020144 */
[----:B------:R-:W-:Y:S01]  /*12c0*/  PLOP3.LUT P0, PT, PT, PT, UP0, 0x80, 0x0 ;  /* 0x000000000000781c */ /* 0x000fe20003f0f008 */
[----:B-1----:R-:W-:-:S12]  /*12d0*/  @!P1 BRA `(.L_x_17) ;  /* 0x000000b000149947 */ /* 0x002fd80003800000 */
.L_x_127:
[----:B------:R-:W-:Y:S05]  /*12e0*/  @!P0 BRA `(.L_x_18) ;  /* 0x0000000000048947 */ /* 0x000fea0003800000 */
[----:B------:R-:W-:Y:S01]  /*12f0*/  BPT.TRAP 0x1 ;  /* 0x000000040000795c */ /* 0x000fe20000300000 */
.L_x_18:
[----:B------:R-:W-:Y:S01]  /*1300*/  ULEA UR5, UR36, UR37, 0x3 ;  /* 0x0000002524057291 */ /* 0x000fe2000f8e183f */
[----:B-1----:R-:W-:Y:S01]  /*1310*/  SHF.L.U32 R0, R19, 0x1f, RZ ;  /* 0x0000001f13007819 */ /* 0x002fe200000006ff */
[----:B------:R-:W-:Y:S01]  /*1320*/  UIADD3 UR4, UR37, 0x27490, URZ ;  /* 0x0002749025047890 */ /* 0x000fe2000fffe03f */
[----:B------:R-:W-:Y:S01]  /*1330*/  SHF.L.U32 R3, R22, 0x1f, RZ ;  /* 0x0000001f16037819 */ /* 0x000fe200000006ff */
[----:B------:R-:W-:Y:S02]  /*1340*/  ULEA UR6, UR57, 0xfffffff8, 0x3 ;  /* 0xfffffff839067891 */ /* 0x000fe4000f8e183f */
[----:B------:R-:W-:Y:S02]  /*1350*/  ULEA UR59, UR57, UR4, 0x3 ;  /* 0x00000004393b7291 */ /* 0x000fe4000f8e183f */
[----:B------:R-:W-:Y:S01]  /*1360*/  ULOP3.LUT UR6, UR6, 0x8, URZ, 0xc, !UPT ;  /* 0x0000000806067892 */ /* 0x000fe2000f8e0c3f */
[----:B------:R-:W1:Y:S02]  /*1370*/  SYNCS.PHASECHK.TRANS64.TRYWAIT P1, [UR5+0x27400], R0 ;  /* 0x02740000ff0075a7 */ /* 0x000e640008020145 */
[----:B-1----:R-:W-:Y:S09]  /*1380*/  @!P1 BRA `(.L_x_19) ;  /* 0x000000b000009947 */ /* 0x002ff20003800000 */
.L_x_128:
[----:B------:R-:W2:Y:S02]  /*1390*/  SYNCS.PHASECHK.TRANS64.TRYWAIT P1, [UR59+-0x8], R3 ;  /* 0xfffff803ff0075a7 */ /* 0x000ea4000802017b */
[----:B--2---:R-:W-:Y:S05]  /*13a0*/  @!P1 BRA `(.L_x_20) ;  /* 0x000000b000109947 */ /* 0x004fea0003800000 */
.L_x_129:
[----:B------:R-:W-:Y:S01]  /*13b0*/  R2UR UR8, R23 ;  /* 0x00000000170872ca */ /* 0x000fe200000e0000 */
[----:B------:R-:W-:Y:S01]  /*13c0*/  UIMAD UR7, UR36, 0x500, UR39 ;  /* 0x00000500240778a4 */ /* 0x000fe2000f8e0227 */
[----:B------:R-:W-:Y:S01]  /*13d0*/  WARPGROUP.ARRIVE ;  /* 0x00000000000079c5 */ /* 0x000fe20000000000 */
[----:B------:R-:W-:Y:S01]  /*13e0*/  UMOV UR51, 0x80000020 ;  /* 0x8000002000337882 */ /* 0x000fe20000000000 */
[----:B------:R-:W-:Y:S01]  /*13f0*/  UMOV UR49, 0x80000020 ;  /* 0x8000002000317882 */ /* 0x000fe20000000000 */
[----:B------:R-:W-:Y:S01]  /*1400*/  UIADD3 UR42, UR7, 0x2, URZ ;  /* 0x00000002072a7890 */ /* 0x000fe2000fffe03f */
[----:B-1----:R-:W1:Y:S01]  /*1410*/  LDC R3, c[0x0][0x28c] ;  /* 0x0000a300ff037b82 */ /* 0x002e620000000800 */
[----:B------:R-:W-:Y:S01]  /*1420*/  UMOV UR43, 0x80000020 ;  /* 0x80000020002b7882 */ /* 0x000fe20000000000 */
[----:B------:R-:W-:Y:S01]  /*1430*/  UMOV UR50, UR7 ;  /* 0x0000000700327c82 */ /* 0x000fe20008000000 */
[----:B------:R-:W-:Y:S01]  /*1440*/  UMOV UR41, 0x80000020 ;  /* 0x8000002000297882 */ /* 0x000fe20000000000 */
[----:B------:R-:W-:Y:S01]  /*1450*/  UIADD3 UR34, UR7, 0x100, URZ ;  /* 0x0000010007227890 */ /* 0x000fe2000fffe03f */
[C---:B------:R-:W-:Y:S01]  /*1460*/  IADD3 R0, R16.reuse, 0x1, RZ ;  /* 0x0000000110007810 */ /* 0x040fe20007ffe0ff */
[----:B------:R-:W-:Y:S01]  /*1470*/  UMOV UR35, 0x80000020 ;  /* 0x8000002000237882 */ /* 0x000fe20000000000 */
[----:B------:R-:W-:Y:S01]  /*1480*/  UIMAD UR48, UR45, 0x500, UR8 ;  /* 0x000005002d3078a4 */ /* 0x000fe2000f8e0208 */
[C---:B------:R-:W-:Y:S01]  /*1490*/  VIADD R4, R16.reuse, 0x8 ;  /* 0x0000000810047836 */ /* 0x040fe20000000000 */
[----:B------:R-:W-:Y:S01]  /*14a0*/  UMOV UR33, 0x80000020 ;  /* 0x8000002000217882 */ /* 0x000fe20000000000 */
[----:B------:R-:W-:Y:S01]  /*14b0*/  UIADD3 UR30, UR7, 0x102, URZ ;  /* 0x00000102071e7890 */ /* 0x000fe2000fffe03f */
[----:B------:R-:W-:Y:S01]  /*14c0*/  IADD3 R6, R16, 0x10, RZ ;  /* 0x0000001010067810 */ /* 0x000fe20007ffe0ff */
[----:B------:R-:W-:Y:S01]  /*14d0*/  UIADD3 UR40, UR48, 0x2, URZ ;  /* 0x0000000230287890 */ /* 0x000fe2000fffe03f */
[----:B------:R-:W-:Y:S01]  /*14e0*/  P2R R9, PR, RZ, 0x1 ;  /* 0x00000001ff097803 */ /* 0x000fe20000000000 */
[----:B------:R-:W-:-:S02]  /*14f0*/  UIADD3 UR32, UR48, 0x100, URZ ;  /* 0x0000010030207890 */ /* 0x000fc4000fffe03f */
[----:B------:R-:W-:Y:S01]  /*1500*/  HGMMA.64x64x16.F32.BF16 R24, gdesc[UR48], RZ, !UPT, gsb0 ;  /* 0x00e00000301879f0 */ /* 0x000fe2000c0018ff */
[----:B------:R-:W-:Y:S01]  /*1510*/  UIADD3 UR28, UR48, 0x102, URZ ;  /* 0x00000102301c7890 */ /* 0x000fe2000fffe03f */
[----:B------:R-:W-:Y:S01]  /*1520*/  UMOV UR31, 0x80000020 ;  /* 0x80000020001f7882 */ /* 0x000fe20000000000 */
[----:B------:R-:W-:Y:S01]  /*1530*/  UMOV UR29, 0x80000020 ;  /* 0x80000020001d7882 */ /* 0x000fe20000000000 */
[----:B------:R-:W-:Y:S02]  /*1540*/  UIADD3 UR26, UR7, 0x200, URZ ;  /* 0x00000200071a7890 */ /* 0x000fe4000fffe03f */
[----:B------:R-:W-:Y:S01]  /*1550*/  UIADD3 UR24, UR48, 0x200, URZ ;  /* 0x0000020030187890 */ /* 0x000fe2000fffe03f */
[-C--:B-1----:R-:W-:Y:S01]  /*1560*/  ISETP.GE.AND P4, PT, R0, R3.reuse, PT ;  /* 0x000000030000720c */ /* 0x082fe20003f86270 */
[----:B------:R-:W-:Y:S01]  /*1570*/  UMOV UR27, 0x80000020 ;  /* 0x80000020001b7882 */ /* 0x000fe20000000000 */
[----:B------:R-:W-:Y:S01]  /*1580*/  UMOV UR25, 0x80000020 ;  /* 0x8000002000197882 */ /* 0x000fe20000000000 */
[----:B------:R-:W-:Y:S01]  /*1590*/  UIADD3 UR22, UR7, 0x202, URZ ;  /* 0x0000020207167890 */ /* 0x000fe2000fffe03f */
[-C--:B------:R-:W-:Y:S01]  /*15a0*/  ISETP.GE.AND P2, PT, R16, R3.reuse, PT ;  /* 0x000000031000720c */ /* 0x080fe20003f46270 */
[----:B------:R-:W-:Y:S01]  /*15b0*/  UIADD3 UR20, UR48, 0x202, URZ ;  /* 0x0000020230147890 */ /* 0x000fe2000fffe03f */
[-C--:B------:R-:W-:Y:S01]  /*15c0*/  ISETP.GE.AND P1, PT, R4, R3.reuse, PT ;  /* 0x000000030400720c */ /* 0x080fe20003f26270 */
[----:B------:R-:W-:Y:S01]  /*15d0*/  UMOV UR23, 0x80000020 ;  /* 0x8000002000177882 */ /* 0x000fe20000000000 */
[----:B------:R-:W-:Y:S01]  /*15e0*/  UMOV UR21, 0x80000020 ;  /* 0x8000002000157882 */ /* 0x000fe20000000000 */
[----:B------:R-:W-:Y:S01]  /*15f0*/  UIADD3 UR18, UR7, 0x300, URZ ;  /* 0x0000030007127890 */ /* 0x000fe2000fffe03f */
[C---:B------:R-:W-:Y:S01]  /*1600*/  IADD3 R4, R16.reuse, 0x11, RZ ;  /* 0x0000001110047810 */ /* 0x040fe20007ffe0ff */
[----:B------:R-:W-:Y:S01]  /*1610*/  UIADD3 UR16, UR48, 0x300, URZ ;  /* 0x0000030030107890 */ /* 0x000fe2000fffe03f */
[----:B------:R-:W-:Y:S01]  /*1620*/  IADD3 R0, R16, 0x9, RZ ;  /* 0x0000000910007810 */ /* 0x000fe20007ffe0ff */
[----:B------:R-:W-:Y:S01]  /*1630*/  UMOV UR19, 0x80000020 ;  /* 0x8000002000137882 */ /* 0x000fe20000000000 */
[----:B------:R-:W-:Y:S01]  /*1640*/  UMOV UR17, 0x80000020 ;  /* 0x8000002000117882 */ /* 0x000fe20000000000 */
[----:B------:R-:W-:Y:S01]  /*1650*/  UIADD3 UR14, UR7, 0x302, URZ ;  /* 0x00000302070e7890 */ /* 0x000fe2000fffe03f */
[-C--:B------:R-:W-:Y:S01]  /*1660*/  ISETP.GE.AND P5, PT, R4, R3.reuse, PT ;  /* 0x000000030400720c */ /* 0x080fe20003fa6270 */
[----:B------:R-:W-:Y:S01]  /*1670*/  UIADD3 UR12, UR48, 0x302, URZ ;  /* 0x00000302300c7890 */ /* 0x000fe2000fffe03f */
[----:B------:R-:W-:Y:S01]  /*1680*/  IADD3 R4, R16, 0x19, RZ ;  /* 0x0000001910047810 */ /* 0x000fe20007ffe0ff */
[----:B------:R-:W-:Y:S01]  /*1690*/  UMOV UR15, 0x80000020 ;  /* 0x80000020000f7882 */ /* 0x000fe20000000000 */
[----:B------:R-:W-:Y:S01]  /*16a0*/  UMOV UR13, 0x80000020 ;  /* 0x80000020000d7882 */ /* 0x000fe20000000000 */
[----:B------:R-:W-:Y:S01]  /*16b0*/  UIADD3 UR10, UR7, 0x400, URZ ;  /* 0x00000400070a7890 */ /* 0x000fe2000fffe03f */
[-C--:B------:R-:W-:Y:S01]  /*16c0*/  ISETP.GE.AND P3, PT, R0, R3.reuse, PT ;  /* 0x000000030000720c */ /* 0x080fe20003f66270 */
[----:B------:R-:W-:Y:S01]  /*16d0*/  UIADD3 UR8, UR48, 0x400, URZ ;  /* 0x0000040030087890 */ /* 0x000fe2000fffe03f */
[----:B------:R-:W-:Y:S01]  /*16e0*/  VIADD R0, R16, 0x18 ;  /* 0x0000001810007836 */ /* 0x000fe20000000000 */
[----:B------:R-:W-:Y:S01]  /*16f0*/  UMOV UR11, 0x80000020 ;  /* 0x80000020000b7882 */ /* 0x000fe20000000000 */
[----:B------:R-:W-:Y:S01]  /*1700*/  UMOV UR9, 0x80000020 ;  /* 0x8000002000097882 */ /* 0x000fe20000000000 */
[----:B------:R-:W-:Y:S01]  /*1710*/  UIADD3 UR54, UR7, 0x402, URZ ;  /* 0x0000040207367890 */ /* 0x000fe2000fffe03f */
[----:B------:R-:W-:Y:S01]  /*1720*/  ISETP.GE.AND P6, PT, R6, R3, PT ;  /* 0x000000030600720c */ /* 0x000fe20003fc6270 */
[----:B------:R-:W-:Y:S01]  /*1730*/  UIADD3 UR52, UR48, 0x402, URZ ;  /* 0x0000040230347890 */ /* 0x000fe2000fffe03f */
[----:B------:R-:W-:Y:S01]  /*1740*/  UMOV UR55, 0x80000020 ;  /* 0x8000002000377882 */ /* 0x000fe20000000000 */
[----:B------:R-:W-:Y:S01]  /*1750*/  UMOV UR53, 0x80000020 ;  /* 0x8000002000357882 */ /* 0x000fe20000000000 */
[----:B------:R-:W-:Y:S01]  /*1760*/  ULDC UR7, c[0x0][0x604] ;  /* 0x0001810000077ab9 */ /* 0x000fe20000000800 */
[----:B------:R-:W-:-:S02]  /*1770*/  WARPGROUP.DEPBAR.LE gsb0, 0x0 ;  /* 0x00008000000079c5 */ /* 0x000fc40000010000 */
[----:B------:R-:W-:-:S06]  /*1780*/  WARPGROUP.ARRIVE ;  /* 0x00000000000079c5 */ /* 0x000fcc0000000000 */
[----:B------:R-:W-:Y:S03]  /*1790*/  HGMMA.64x64x16.F32.BF16 R24, gdesc[UR40], R24, gsb0 ;  /* 0x00e00000281879f0 */ /* 0x000fe60008001818 */
[----:B------:R-:W-:Y:S02]  /*17a0*/  WARPGROUP.DEPBAR.LE gsb0, 0x0 ;  /* 0x00008000000079c5 */ /* 0x000fe40000010000 */
        /* <DEDUP_REMOVED lines=24> */
[----:B------:R-:W-:Y:S02]  /*1930*/  FSEL R24, R24, -INF , !P2 ;  /* 0xff80000018187808 */ /* 0x000fe40005000000 */
[----:B------:R-:W-:Y:S02]  /*1940*/  FSEL R25, R25, -INF , !P4 ;  /* 0xff80000019197808 */ /* 0x000fe40006000000 */
[----:B------:R-:W-:Y:S02]  /*1950*/  FSEL R28, R28, -INF , !P1 ;  /* 0xff8000001c1c7808 */ /* 0x000fe40004800000 */
[----:B------:R-:W-:-:S02]  /*1960*/  FMNMX R5, R24, R25, !PT ;  /* 0x0000001918057209 */ /* 0x000fc40007800000 */
[----:B------:R-:W-:Y:S02]  /*1970*/  FSEL R27, R27, -INF , !P4 ;  /* 0xff8000001b1b7808 */ /* 0x000fe40006000000 */
[----:B------:R-:W-:Y:S02]  /*1980*/  ISETP.GE.AND P4, PT, R4, R3, PT ;  /* 0x000000030400720c */ /* 0x000fe40003f86270 */
[----:B------:R-:W-:Y:S02]  /*1990*/  FSEL R29, R29, -INF , !P3 ;  /* 0xff8000001d1d7808 */ /* 0x000fe40005800000 */
[----:B------:R-:W-:Y:S02]  /*19a0*/  FMNMX R4, R28, R5, !PT ;  /* 0x000000051c047209 */ /* 0x000fe40007800000 */
[----:B------:R-:W-:Y:S02]  /*19b0*/  FSEL R26, R26, -INF , !P2 ;  /* 0xff8000001a1a7808 */ /* 0x000fe40005000000 */
[----:B------:R-:W-:-:S02]  /*19c0*/  ISETP.GE.AND P2, PT, R0, R3, PT ;  /* 0x000000030000720c */ /* 0x000fc40003f46270 */
[----:B------:R-:W-:Y:S02]  /*19d0*/  IADD3 R0, R16, 0x20, RZ ;  /* 0x0000002010007810 */ /* 0x000fe40007ffe0ff */
[----:B------:R-:W-:Y:S02]  /*19e0*/  FSEL R32, R32, -INF , !P6 ;  /* 0xff80000020207808 */ /* 0x000fe40007000000 */
[----:B------:R-:W-:Y:S02]  /*19f0*/  FMNMX R5, R29, R4, !PT ;  /* 0x000000041d057209 */ /* 0x000fe40007800000 */
[----:B------:R-:W-:Y:S02]  /*1a00*/  FSEL R30, R30, -INF , !P1 ;  /* 0xff8000001e1e7808 */ /* 0x000fe40004800000 */
[----:B------:R-:W-:Y:S02]  /*1a10*/  ISETP.GE.AND P1, PT, R0, R3, PT ;  /* 0x000000030000720c */ /* 0x000fe40003f26270 */
[----:B------:R-:W-:-:S02]  /*1a20*/  IADD3 R0, R16, 0x21, RZ ;  /* 0x0000002110007810 */ /* 0x000fc40007ffe0ff */
[----:B------:R-:W-:Y:S02]  /*1a30*/  FSEL R33, R33, -INF , !P5 ;  /* 0xff80000021217808 */ /* 0x000fe40006800000 */
[----:B------:R-:W-:Y:S02]  /*1a40*/  FMNMX R4, R32, R5, !PT ;  /* 0x0000000520047209 */ /* 0x000fe40007800000 */
[----:B------:R-:W-:Y:S02]  /*1a50*/  FSEL R31, R31, -INF , !P3 ;  /* 0xff8000001f1f7808 */ /* 0x000fe40005800000 */
[----:B------:R-:W-:Y:S01]  /*1a60*/  ISETP.GE.AND P3, PT, R0, R3, PT ;  /* 0x000000030000720c */ /* 0x000fe20003f66270 */
[----:B------:R-:W-:Y:S01]  /*1a70*/  VIADD R0, R16, 0x28 ;  /* 0x0000002810007836 */ /* 0x000fe20000000000 */
[----:B------:R-:W-:Y:S02]  /*1a80*/  FSEL R36, R36, -INF , !P2 ;  /* 0xff80000024247808 */ /* 0x000fe40005000000 */
[----:B------:R-:W-:-:S02]  /*1a90*/  FMNMX R5, R33, R4, !PT ;  /* 0x0000000421057209 */ /* 0x000fc40007800000 */
[----:B------:R-:W-:Y:S02]  /*1aa0*/  FSEL R37, R37, -INF , !P4 ;  /* 0xff80000025257808 */ /* 0x000fe40006000000 */
[----:B------:R-:W-:Y:S02]  /*1ab0*/  FMNMX R4, R36, R5, !PT ;  /* 0x0000000524047209 */ /* 0x000fe40007800000 */
[----:B------:R-:W-:Y:S02]  /*1ac0*/  FSEL R34, R34, -INF , !P6 ;  /* 0xff80000022227808 */ /* 0x000fe40007000000 */
[----:B------:R-:W-:Y:S02]  /*1ad0*/  ISETP.GE.AND P6, PT, R0, R3, PT ;  /* 0x000000030000720c */ /* 0x000fe40003fc6270 */
[----:B------:R-:W-:Y:S02]  /*1ae0*/  IADD3 R0, R16, 0x29, RZ ;  /* 0x0000002910007810 */ /* 0x000fe40007ffe0ff */
[----:B------:R-:W-:-:S02]  /*1af0*/  FSEL R40, R40, -INF , !P1 ;  /* 0xff80000028287808 */ /* 0x000fc40004800000 */
[----:B------:R-:W-:Y:S02]  /*1b00*/  FMNMX R5, R37, R4, !PT ;  /* 0x0000000425057209 */ /* 0x000fe40007800000 */
[----:B------:R-:W-:Y:S02]  /*1b10*/  FSEL R35, R35, -INF , !P5 ;  /* 0xff80000023237808 */ /* 0x000fe40006800000 */
[----:B------:R-:W-:Y:S02]  /*1b20*/  ISETP.GE.AND P5, PT, R0, R3, PT ;  /* 0x000000030000720c */ /* 0x000fe40003fa6270 */
[----:B------:R-:W-:Y:S02]  /*1b30*/  IADD3 R0, R16, 0x30, RZ ;  /* 0x0000003010007810 */ /* 0x000fe40007ffe0ff */
[----:B------:R-:W-:Y:S02]  /*1b40*/  FSEL R41, R41, -INF , !P3 ;  /* 0xff80000029297808 */ /* 0x000fe40005800000 */
[----:B------:R-:W-:-:S02]  /*1b50*/  FMNMX R4, R40, R5, !PT ;  /* 0x0000000528047209 */ /* 0x000fc40007800000 */
[----:B------:R-:W-:Y:S02]  /*1b60*/  FSEL R38, R38, -INF , !P2 ;  /* 0xff80000026267808 */ /* 0x000fe40005000000 */
[----:B------:R-:W-:Y:S02]  /*1b70*/  ISETP.GE.AND P2, PT, R0, R3, PT ;  /* 0x000000030000720c */ /* 0x000fe40003f46270 */
[----:B------:R-:W-:Y:S02]  /*1b80*/  FSEL R44, R44, -INF , !P6 ;  /* 0xff8000002c2c7808 */ /* 0x000fe40007000000 */
[----:B------:R-:W-:Y:S02]  /*1b90*/  FMNMX R5, R41, R4, !PT ;  /* 0x0000000429057209 */ /* 0x000fe40007800000 */
[----:B------:R-:W-:Y:S02]  /*1ba0*/  IADD3 R0, R16, 0x31, RZ ;  /* 0x0000003110007810 */ /* 0x000fe40007ffe0ff */
[----:B------:R-:W-:-:S02]  /*1bb0*/  FSEL R39, R39, -INF , !P4 ;  /* 0xff80000027277808 */ /* 0x000fc40006000000 */
[----:B------:R-:W-:Y:S02]  /*1bc0*/  FSEL R45, R45, -INF , !P5 ;  /* 0xff8000002d2d7808 */ /* 0x000fe40006800000 */
[----:B------:R-:W-:Y:S02]  /*1bd0*/  FMNMX R4, R44, R5, !PT ;  /* 0x000000052c047209 */ /* 0x000fe40007800000 */
[----:B------:R-:W-:Y:S02]  /*1be0*/  ISETP.GE.AND P4, PT, R0, R3, PT ;  /* 0x000000030000720c */ /* 0x000fe40003f86270 */
[----:B------:R-:W-:Y:S02]  /*1bf0*/  IADD3 R0, R16, 0x38, RZ ;  /* 0x0000003810007810 */ /* 0x000fe40007ffe0ff */
[----:B------:R-:W-:Y:S02]  /*1c00*/  FSEL R48, R48, -INF , !P2 ;  /* 0xff80000030307808 */ /* 0x000fe40005000000 */
[----:B------:R-:W-:-:S02]  /*1c10*/  FMNMX R5, R45, R4, !PT ;  /* 0x000000042d057209 */ /* 0x000fc40007800000 */
[----:B------:R-:W-:Y:S02]  /*1c20*/  FSEL R42, R42, -INF , !P1 ;  /* 0xff8000002a2a7808 */ /* 0x000fe40004800000 */
[----:B------:R-:W-:Y:S01]  /*1c30*/  ISETP.GE.AND P1, PT, R0, R3, PT ;  /* 0x000000030000720c */ /* 0x000fe20003f26270 */
[----:B------:R-:W-:Y:S01]  /*1c40*/  VIADD R0, R16, 0x39 ;  /* 0x0000003910007836 */ /* 0x000fe20000000000 */
[----:B------:R-:W-:Y:S02]  /*1c50*/  FSEL R49, R49, -INF , !P4 ;  /* 0xff80000031317808 */ /* 0x000fe40006000000 */
[----:B------:R-:W-:Y:S02]  /*1c60*/  FMNMX R4, R48, R5, !PT ;  /* 0x0000000530047209 */ /* 0x000fe40007800000 */
[----:B------:R-:W-:Y:S02]  /*1c70*/  FSEL R43, R43, -INF , !P3 ;  /* 0xff8000002b2b7808 */ /* 0x000fe40005800000 */
[----:B------:R-:W-:-:S02]  /*1c80*/  ISETP.GE.AND P3, PT, R0, R3, PT ;  /* 0x000000030000720c */ /* 0x000fc40003f66270 */
[----:B------:R-:W-:Y:S02]  /*1c90*/  FSEL R52, R52, -INF , !P1 ;  /* 0xff80000034347808 */ /* 0x000fe40004800000 */
[----:B------:R-:W-:Y:S02]  /*1ca0*/  FMNMX R5, R49, R4, !PT ;  /* 0x0000000431057209 */ /* 0x000fe40007800000 */
[----:B------:R-:W-:Y:S02]  /*1cb0*/  FSEL R53, R53, -INF , !P3 ;  /* 0xff80000035357808 */ /* 0x000fe40005800000 */
[----:B------:R-:W-:Y:S02]  /*1cc0*/  FMNMX R0, R52, R5, !PT ;  /* 0x0000000534007209 */ /* 0x000fe40007800000 */
[----:B------:R-:W-:Y:S02]  /*1cd0*/  FSEL R46, R46, -INF , !P6 ;  /* 0xff8000002e2e7808 */ /* 0x000fe40007000000 */
[----:B------:R-:W-:-:S02]  /*1ce0*/  FMNMX R6, R53, R0, !PT ;  /* 0x0000000035067209 */ /* 0x000fc40007800000 */
[----:B------:R-:W-:Y:S02]  /*1cf0*/  FSEL R47, R47, -INF , !P5 ;  /* 0xff8000002f2f7808 */ /* 0x000fe40006800000 */
[----:B------:R-:W-:Y:S01]  /*1d00*/  FSEL R50, R50, -INF , !P2 ;  /* 0xff80000032327808 */ /* 0x000fe20005000000 */
[----:B------:R-:W1:Y:S01]  /*1d10*/  SHFL.BFLY PT, R5, R6, 0x1, 0x1f ;  /* 0x0c201f0006057f89 */ /* 0x000e6200000e0000 */
[----:B------:R-:W-:Y:S02]  /*1d20*/  FSEL R51, R51, -INF , !P4 ;  /* 0xff80000033337808 */ /* 0x000fe40006000000 */
[----:B------:R-:W-:Y:S02]  /*1d30*/  FSEL R54, R54, -INF , !P1 ;  /* 0xff80000036367808 */ /* 0x000fe40004800000 */
[----:B------:R-:W-:Y:S02]  /*1d40*/  FSEL R55, R55, -INF , !P3 ;  /* 0xff80000037377808 */ /* 0x000fe40005800000 */
[----:B-1----:R-:W-:-:S02]  /*1d50*/  FMNMX R7, R6, R5, !PT ;  /* 0x0000000506077209 */ /* 0x002fc40007800000 */
[----:B------:R-:W-:-:S03]  /*1d60*/  FMNMX R5, R26, R27, !PT ;  /* 0x0000001b1a057209 */ /* 0x000fc60007800000 */
[----:B------:R-:W1:Y:S01]  /*1d70*/  SHFL.BFLY PT, R4, R7, 0x2, 0x1f ;  /* 0x0c401f0007047f89 */ /* 0x000e6200000e0000 */
[----:B------:R-:W-:-:S04]  /*1d80*/  FMNMX R0, R30, R5, !PT ;  /* 0x000000051e007209 */ /* 0x000fc80007800000 */
[----:B------:R-:W-:-:S04]  /*1d90*/  FMNMX R5, R31, R0, !PT ;  /* 0x000000001f057209 */ /* 0x000fc80007800000 */
[----:B------:R-:W-:-:S04]  /*1da0*/  FMNMX R0, R34, R5, !PT ;  /* 0x0000000522007209 */ /* 0x000fc80007800000 */
[----:B------:R-:W-:-:S04]  /*1db0*/  FMNMX R5, R35, R0, !PT ;  /* 0x0000000023057209 */ /* 0x000fc80007800000 */
[----:B------:R-:W-:-:S04]  /*1dc0*/  FMNMX R0, R38, R5, !PT ;  /* 0x0000000526007209 */ /* 0x000fc80007800000 */
[----:B------:R-:W-:Y:S02]  /*1dd0*/  FMNMX R5, R39, R0, !PT ;  /* 0x0000000027057209 */ /* 0x000fe40007800000 */
[----:B-1----:R-:W-:Y:S02]  /*1de0*/  FMNMX R4, R7, R4, !PT ;  /* 0x0000000407047209 */ /* 0x002fe40007800000 */
[----:B------:R-:W-:Y:S02]  /*1df0*/  FMNMX R0, R42, R5, !PT ;  /* 0x000000052a007209 */ /* 0x000fe40007800000 */
[C---:B------:R-:W-:Y:S02]  /*1e00*/  FSETP.NEU.AND P0, PT, R4.reuse, -INF , PT ;  /* 0xff8000000400780b */ /* 0x040fe40003f0d000 */
[----:B------:R-:W-:Y:S02]  /*1e10*/  FMNMX R5, R43, R0, !PT ;  /* 0x000000002b057209 */ /* 0x000fe40007800000 */
[----:B------:R-:W-:-:S02]  /*1e20*/  FSEL R8, R4, RZ, P0 ;  /* 0x000000ff04087208 */ /* 0x000fc40000000000 */
[----:B------:R-:W-:Y:S02]  /*1e30*/  FMNMX R0, R46, R5, !PT ;  /* 0x000000052e007209 */ /* 0x000fe40007800000 */
[----:B------:R-:W-:Y:S01]  /*1e40*/  ISETP.NE.AND P0, PT, R9, RZ, PT ;  /* 0x000000ff0900720c */ /* 0x000fe20003f05270 */
[----:B------:R-:W-:Y:S01]  /*1e50*/  FMUL R8, R8, UR7 ;  /* 0x0000000708087c20 */ /* 0x000fe20008400000 */
[----:B------:R-:W-:-:S03]  /*1e60*/  FMNMX R5, R47, R0, !PT ;  /* 0x000000002f057209 */ /* 0x000fc60007800000 */
[--C-:B------:R-:W-:Y:S01]  /*1e70*/  FFMA R24, R24, UR7, -R8.reuse ;  /* 0x0000000718187c23 */ /* 0x100fe20008000808 */
[--C-:B------:R-:W-:Y:S01]  /*1e80*/  FFMA R25, R25, UR7, -R8.reuse ;  /* 0x0000000719197c23 */ /* 0x100fe20008000808 */
[----:B------:R-:W-:Y:S01]  /*1e90*/  FMNMX R0, R50, R5, !PT ;  /* 0x0000000532007209 */ /* 0x000fe20007800000 */
[--C-:B------:R-:W-:Y:S01]  /*1ea0*/  FFMA R36, R36, UR7, -R8.reuse ;  /* 0x0000000724247c23 */ /* 0x100fe20008000808 */
[--C-:B------:R-:W-:Y:S01]  /*1eb0*/  FFMA R29, R29, UR7, -R8.reuse ;  /* 0x000000071d1d7c23 */ /* 0x100fe20008000808 */
[----:B------:R-:W-:Y:S01]  /*1ec0*/  FSETP.GEU.AND P5, PT, R24, -126, PT ;  /* 0xc2fc00001800780b */ /* 0x000fe20003fae000 */
[--C-:B------:R-:W-:Y:S01]  /*1ed0*/  FFMA R32, R32, UR7, -R8.reuse ;  /* 0x0000000720207c23 */ /* 0x100fe20008000808 */
[----:B------:R-:W-:Y:S01]  /*1ee0*/  FMNMX R5, R51, R0, !PT ;  /* 0x0000000033057209 */ /* 0x000fe20007800000 */
        /* <DEDUP_REMOVED lines=10> */
[----:B------:R-:W-:Y:S01]  /*1f90*/  @!P5 FMUL R24, R24, 0.5 ;  /* 0x3f0000001818d820 */ /* 0x000fe20000400000 */
[----:B------:R-:W-:Y:S01]  /*1fa0*/  FSETP.GEU.AND P1, PT, R33, -126, PT ;  /* 0xc2fc00002100780b */ /* 0x000fe20003f2e000 */
[----:B------:R-:W1:Y:S01]  /*1fb0*/  SHFL.BFLY PT, R5, R0, 0x1, 0x1f ;  /* 0x0c201f0000057f89 */ /* 0x000e6200000e0000 */
[----:B------:R-:W-:Y:S01]  /*1fc0*/  FSETP.GEU.AND P6, PT, R28, -126, PT ;  /* 0xc2fc00001c00780b */ /* 0x000fe20003fce000 */
[----:B------:R-:W-:Y:S01]  /*1fd0*/  @!P2 FMUL R25, R25, 0.5 ;  /* 0x3f0000001919a820 */ /* 0x000fe20000400000 */
[--C-:B------:R-:W-:Y:S01]  /*1fe0*/  FFMA R45, R45, UR7, -R8.reuse ;  /* 0x000000072d2d7c23 */ /* 0x100fe20008000808 */
[----:B------:R-:W2:Y:S01]  /*1ff0*/  MUFU.EX2 R24, R24 ;  /* 0x0000001800187308 */ /* 0x000ea20000000800 */
[--C-:B------:R-:W-:Y:S01]  /*2000*/  FFMA R48, R48, UR7, -R8.reuse ;  /* 0x0000000730307c23 */ /* 0x100fe20008000808 */
[----:B------:R-:W-:Y:S01]  /*2010*/  @!P4 FMUL R29, R29, 0.5 ;  /* 0x3f0000001d1dc820 */ /* 0x000fe20000400000 */
[--C-:B------:R-:W-:Y:S01]  /*2020*/  FFMA R49, R49, UR7, -R8.reuse ;  /* 0x0000000731317c23 */ /* 0x100fe20008000808 */
[--C-:B------:R-:W-:Y:S01]  /*2030*/  FFMA R40, R40, UR7, -R8.reuse ;  /* 0x0000000728287c23 */ /* 0x100fe20008000808 */
[--C-:B------:R-:W-:Y:S01]  /*2040*/  FFMA R52, R52, UR7, -R8.reuse ;  /* 0x0000000734347c23 */ /* 0x100fe20008000808 */
[----:B------:R-:W-:Y:S01]  /*2050*/  @!P3 FMUL R32, R32, 0.5 ;  /* 0x3f0000002020b820 */ /* 0x000fe20000400000 */
[----:B------:R-:W-:Y:S01]  /*2060*/  FFMA R53, R53, UR7, -R8 ;  /* 0x0000000735357c23 */ /* 0x000fe20008000808 */
[----:B------:R-:W3:Y:S01]  /*2070*/  MUFU.EX2 R25, R25 ;  /* 0x0000001900197308 */ /* 0x000ee20000000800 */
[----:B------:R-:W-:Y:S01]  /*2080*/  @!P1 FMUL R33, R33, 0.5 ;  /* 0x3f00000021219820 */ /* 0x000fe20000400000 */
[----:B------:R-:W-:-:S06]  /*2090*/  @!P6 FMUL R28, R28, 0.5 ;  /* 0x3f0000001c1ce820 */ /* 0x000fcc0000400000 */
[----:B------:R-:W4:Y:S01]  /*20a0*/  MUFU.EX2 R29, R29 ;  /* 0x0000001d001d7308 */ /* 0x000f220000000800 */
[----:B--2---:R-:W-:Y:S01]  /*20b0*/  @!P5 FMUL R24, R24, R24 ;  /* 0x000000181818d220 */ /* 0x004fe20000400000 */
[----:B------:R-:W-:Y:S02]  /*20c0*/  FSETP.GEU.AND P5, PT, R36, -126, PT ;  /* 0xc2fc00002400780b */ /* 0x000fe40003fae000 */
[----:B-1----:R-:W-:-:S04]  /*20d0*/  FMNMX R5, R0, R5, !PT ;  /* 0x0000000500057209 */ /* 0x002fc80007800000 */
[----:B------:R-:W1:Y:S01]  /*20e0*/  MUFU.EX2 R32, R32 ;  /* 0x0000002000207308 */ /* 0x000e620000000800 */
[----:B---3--:R-:W-:Y:S01]  /*20f0*/  @!P2 FMUL R25, R25, R25 ;  /* 0x000000191919a220 */ /* 0x008fe20000400000 */
[----:B------:R-:W-:Y:S01]  /*2100*/  FSETP.GEU.AND P2, PT, R37, -126, PT ;  /* 0xc2fc00002500780b */ /* 0x000fe20003f4e000 */
[----:B------:R-:W2:Y:S04]  /*2110*/  SHFL.BFLY PT, R0, R5, 0x2, 0x1f ;  /* 0x0c401f0005007f89 */ /* 0x000ea800000e0000 */
[----:B------:R-:W-:Y:S01]  /*2120*/  @!P5 FMUL R36, R36, 0.5 ;  /* 0x3f0000002424d820 */ /* 0x000fe20000400000 */
[----:B------:R-:W3:Y:S01]  /*2130*/  MUFU.EX2 R33, R33 ;  /* 0x0000002100217308 */ /* 0x000ee20000000800 */
[----:B----4-:R-:W-:Y:S01]  /*2140*/  @!P4 FMUL R29, R29, R29 ;  /* 0x0000001d1d1dc220 */ /* 0x010fe20000400000 */
[----:B------:R-:W-:-:S05]  /*2150*/  FSETP.GEU.AND P4, PT, R41, -126, PT ;  /* 0xc2fc00002900780b */ /* 0x000fca0003f8e000 */
[----:B------:R-:W-:Y:S01]  /*2160*/  @!P2 FMUL R37, R37, 0.5 ;  /* 0x3f0000002525a820 */ /* 0x000fe20000400000 */
[----:B------:R-:W4:Y:S01]  /*2170*/  MUFU.EX2 R36, R36 ;  /* 0x0000002400247308 */ /* 0x000f220000000800 */
[----:B-1----:R-:W-:Y:S01]  /*2180*/  @!P3 FMUL R32, R32, R32 ;  /* 0x000000202020b220 */ /* 0x002fe20000400000 */
[----:B------:R-:W-:-:S05]  /*2190*/  FSETP.GEU.AND P3, PT, R44, -126, PT ;  /* 0xc2fc00002c00780b */ /* 0x000fca0003f6e000 */
[----:B------:R-:W-:Y:S01]  /*21a0*/  @!P4 FMUL R41, R41, 0.5 ;  /* 0x3f0000002929c820 */ /* 0x000fe20000400000 */
[----:B------:R-:W1:Y:S01]  /*21b0*/  MUFU.EX2 R37, R37 ;  /* 0x0000002500257308 */ /* 0x000e620000000800 */
[----:B---3--:R-:W-:Y:S01]  /*21c0*/  @!P1 FMUL R33, R33, R33 ;  /* 0x0000002121219220 */ /* 0x008fe20000400000 */
[----:B------:R-:W-:Y:S02]  /*21d0*/  FSETP.GEU.AND P1, PT, R45, -126, PT ;  /* 0xc2fc00002d00780b */ /* 0x000fe40003f2e000 */
[----:B--2---:R-:W-:-:S03]  /*21e0*/  FMNMX R5, R5, R0, !PT ;  /* 0x0000000005057209 */ /* 0x004fc60007800000 */
[----:B------:R-:W-:Y:S01]  /*21f0*/  @!P3 FMUL R44, R44, 0.5 ;  /* 0x3f0000002c2cb820 */ /* 0x000fe20000400000 */
[----:B------:R-:W2:Y:S01]  /*2200*/  MUFU.EX2 R28, R28 ;  /* 0x0000001c001c7308 */ /* 0x000ea20000000800 */
[----:B----4-:R-:W-:Y:S01]  /*2210*/  @!P5 FMUL R36, R36, R36 ;  /* 0x000000242424d220 */ /* 0x010fe20000400000 */
[----:B------:R-:W-:-:S04]  /*2220*/  FSETP.NEU.AND P5, PT, R5, -INF , PT ;  /* 0xff8000000500780b */ /* 0x000fc80003fad000 */
[----:B------:R-:W-:Y:S01]  /*2230*/  FSEL R0, R5, RZ, P5 ;  /* 0x000000ff05007208 */ /* 0x000fe20002800000 */
[----:B------:R-:W-:Y:S01]  /*2240*/  @!P1 FMUL R45, R45, 0.5 ;  /* 0x3f0000002d2d9820 */ /* 0x000fe20000400000 */
[----:B------:R-:W-:Y:S01]  /*2250*/  FSETP.GEU.AND P5, PT, R49, -126, PT ;  /* 0xc2fc00003100780b */ /* 0x000fe20003fae000 */
[----:B-1----:R-:W-:Y:S01]  /*2260*/  @!P2 FMUL R37, R37, R37 ;  /* 0x000000252525a220 */ /* 0x002fe20000400000 */
[----:B------:R-:W-:Y:S01]  /*2270*/  FSETP.GEU.AND P2, PT, R48, -126, PT ;  /* 0xc2fc00003000780b */ /* 0x000fe20003f4e000 */
[----:B------:R-:W1:Y:S01]  /*2280*/  MUFU.EX2 R10, R41 ;  /* 0x00000029000a7308 */ /* 0x000e620000000800 */
[----:B------:R-:W-:-:S04]  /*2290*/  FMUL R0, R0, UR7 ;  /* 0x0000000700007c20 */ /* 0x000fc80008400000 */
[--C-:B------:R-:W-:Y:S01]  /*22a0*/  FFMA R26, R26, UR7, -R0.reuse ;  /* 0x000000071a1a7c23 */ /* 0x100fe20008000800 */
[----:B--2---:R-:W-:Y:S01]  /*22b0*/  @!P6 FMUL R28, R28, R28 ;  /* 0x0000001c1c1ce220 */ /* 0x004fe20000400000 */
[----:B------:R-:W-:Y:S01]  /*22c0*/  FSETP.GEU.AND P6, PT, R40, -126, PT ;  /* 0xc2fc00002800780b */ /* 0x000fe20003fce000 */
[----:B------:R-:W2:Y:S01]  /*22d0*/  MUFU.EX2 R9, R44 ;  /* 0x0000002c00097308 */ /* 0x000ea20000000800 */
[--C-:B------:R-:W-:Y:S01]  /*22e0*/  FFMA R27, R27, UR7, -R0.reuse ;  /* 0x000000071b1b7c23 */ /* 0x100fe20008000800 */
[----:B------:R-:W-:Y:S01]  /*22f0*/  @!P5 FMUL R49, R49, 0.5 ;  /* 0x3f0000003131d820 */ /* 0x000fe20000400000 */
[--C-:B------:R-:W-:Y:S01]  /*2300*/  FFMA R30, R30, UR7, -R0.reuse ;  /* 0x000000071e1e7c23 */ /* 0x100fe20008000800 */
[----:B------:R-:W-:Y:S01]  /*2310*/  @!P2 FMUL R48, R48, 0.5 ;  /* 0x3f0000003030a820 */ /* 0x000fe20000400000 */
[--C-:B------:R-:W-:Y:S01]  /*2320*/  FFMA R31, R31, UR7, -R0.reuse ;  /* 0x000000071f1f7c23 */ /* 0x100fe20008000800 */
[--C-:B------:R-:W-:Y:S01]  /*2330*/  FFMA R6, R35, UR7, -R0.reuse ;  /* 0x0000000723067c23 */ /* 0x100fe20008000800 */
[--C-:B------:R-:W-:Y:S01]  /*2340*/  FFMA R38, R38, UR7, -R0.reuse ;  /* 0x0000000726267c23 */ /* 0x100fe20008000800 */
[----:B------:R-:W3:Y:S01]  /*2350*/  MUFU.EX2 R12, R45 ;  /* 0x0000002d000c7308 */ /* 0x000ee20000000800 */
[----:B-1----:R-:W-:Y:S01]  /*2360*/  @!P4 FMUL R10, R10, R10 ;  /* 0x0000000a0a0ac220 */ /* 0x002fe20000400000 */
[----:B------:R-:W-:Y:S01]  /*2370*/  FSETP.GEU.AND P4, PT, R53, -126, PT ;  /* 0xc2fc00003500780b */ /* 0x000fe20003f8e000 */
[--C-:B------:R-:W-:Y:S01]  /*2380*/  FFMA R39, R39, UR7, -R0.reuse ;  /* 0x0000000727277c23 */ /* 0x100fe20008000800 */
[----:B------:R-:W-:Y:S01]  /*2390*/  @!P6 FMUL R40, R40, 0.5 ;  /* 0x3f0000002828e820 */ /* 0x000fe20000400000 */
[--C-:B------:R-:W-:Y:S01]  /*23a0*/  FFMA R43, R43, UR7, -R0.reuse ;  /* 0x000000072b2b7c23 */ /* 0x100fe20008000800 */
[--C-:B------:R-:W-:Y:S01]  /*23b0*/  FFMA R34, R34, UR7, -R0.reuse ;  /* 0x0000000722227c23 */ /* 0x100fe20008000800 */
[--C-:B------:R-:W-:Y:S01]  /*23c0*/  FFMA R47, R47, UR7, -R0.reuse ;  /* 0x000000072f2f7c23 */ /* 0x100fe20008000800 */
[----:B------:R-:W1:Y:S01]  /*23d0*/  MUFU.EX2 R11, R48 ;  /* 0x00000030000b7308 */ /* 0x000e620000000800 */
[----:B--2---:R-:W-:Y:S01]  /*23e0*/  @!P3 FMUL R9, R9, R9 ;  /* 0x000000090909b220 */ /* 0x004fe20000400000 */
[----:B------:R-:W-:Y:S01]  /*23f0*/  FSETP.GEU.AND P3, PT, R26, -126, PT ;  /* 0xc2fc00001a00780b */ /* 0x000fe20003f6e000 */
[--C-:B------:R-:W-:Y:S01]  /*2400*/  FFMA R50, R50, UR7, -R0.reuse ;  /* 0x0000000732327c23 */ /* 0x100fe20008000800 */
[--C-:B------:R-:W-:Y:S01]  /*2410*/  FFMA R51, R51, UR7, -R0.reuse ;  /* 0x0000000733337c23 */ /* 0x100fe20008000800 */
[----:B------:R-:W-:-:S02]  /*2420*/  FFMA R54, R54, UR7, -R0 ;  /* 0x0000000736367c23 */ /* 0x000fc40008000800 */
[----:B------:R-:W-:Y:S01]  /*2430*/  @!P4 FMUL R53, R53, 0.5 ;  /* 0x3f0000003535c820 */ /* 0x000fe20000400000 */
[----:B------:R-:W2:Y:S01]  /*2440*/  MUFU.EX2 R8, R49 ;  /* 0x0000003100087308 */ /* 0x000ea20000000800 */
[----:B---3--:R-:W-:Y:S01]  /*2450*/  @!P1 FMUL R12, R12, R12 ;  /* 0x0000000c0c0c9220 */ /* 0x008fe20000400000 */
[----:B------:R-:W-:-:S05]  /*2460*/  FSETP.GEU.AND P1, PT, R27, -126, PT ;  /* 0xc2fc00001b00780b */ /* 0x000fca0003f2e000 */
[----:B------:R-:W-:Y:S01]  /*2470*/  @!P3 FMUL R26, R26, 0.5 ;  /* 0x3f0000001a1ab820 */ /* 0x000fe20000400000 */
[----:B------:R-:W3:Y:S01]  /*2480*/  MUFU.EX2 R7, R40 ;  /* 0x0000002800077308 */ /* 0x000ee20000000800 */
[----:B-1----:R-:W-:Y:S01]  /*2490*/  @!P2 FMUL R11, R11, R11 ;  /* 0x0000000b0b0ba220 */ /* 0x002fe20000400000 */
[----:B------:R-:W-:-:S03]  /*24a0*/  FSETP.GEU.AND P2, PT, R30, -126, PT ;  /* 0xc2fc00001e00780b */ /* 0x000fc60003f4e000 */
[----:B------:R-:W-:Y:S02]  /*24b0*/  FADD R41, R32, R11 ;  /* 0x0000000b20297221 */ /* 0x000fe40000000000 */
[----:B------:R-:W-:Y:S01]  /*24c0*/  @!P1 FMUL R27, R27, 0.5 ;  /* 0x3f0000001b1b9820 */ /* 0x000fe20000400000 */
[----:B------:R-:W1:Y:S01]  /*24d0*/  MUFU.EX2 R14, R53 ;  /* 0x00000035000e7308 */ /* 0x000e620000000800 */
[----:B--2---:R-:W-:Y:S01]  /*24e0*/  @!P5 FMUL R8, R8, R8 ;  /* 0x000000080808d220 */ /* 0x004fe20000400000 */
[----:B------:R-:W-:-:S03]  /*24f0*/  FSETP.GEU.AND P5, PT, R31, -126, PT ;  /* 0xc2fc00001f00780b */ /* 0x000fc60003fae000 */
[----:B------:R-:W-:Y:S02]  /*2500*/  FADD R45, R33, R8 ;  /* 0x00000008212d7221 */ /* 0x000fe40000000000 */
[----:B------:R-:W-:Y:S01]  /*2510*/  @!P2 FMUL R30, R30, 0.5 ;  /* 0x3f0000001e1ea820 */ /* 0x000fe20000400000 */
[----:B------:R2:W4:Y:S01]  /*2520*/  MUFU.EX2 R15, R26 ;  /* 0x0000001a000f7308 */ /* 0x0005220000000800 */
[----:B---3--:R-:W-:Y:S01]  /*2530*/  @!P6 FMUL R7, R7, R7 ;  /* 0x000000070707e220 */ /* 0x008fe20000400000 */
[----:B------:R-:W-:-:S05]  /*2540*/  FSETP.GEU.AND P6, PT, R52, -126, PT ;  /* 0xc2fc00003400780b */ /* 0x000fca0003fce000 */
[----:B------:R-:W-:Y:S01]  /*2550*/  @!P5 FMUL R31, R31, 0.5 ;  /* 0x3f0000001f1fd820 */ /* 0x000fe20000400000 */
[----:B------:R3:W5:Y:S01]  /*2560*/  MUFU.EX2 R20, R27 ;  /* 0x0000001b00147308 */ /* 0x0007620000000800 */
[----:B--2---:R-:W-:Y:S01]  /*2570*/  FFMA R26, R42, UR7, -R0 ;  /* 0x000000072a1a7c23 */ /* 0x004fe20008000800 */
[----:B-1----:R-:W-:Y:S01]  /*2580*/  @!P4 FMUL R14, R14, R14 ;  /* 0x0000000e0e0ec220 */ /* 0x002fe20000400000 */
[----:B------:R-:W-:-:S03]  /*2590*/  FSETP.GEU.AND P4, PT, R6, -126, PT ;  /* 0xc2fc00000600780b */ /* 0x000fc60003f8e000 */
[----:B------:R-:W-:Y:S01]  /*25a0*/  FADD R49, R37, R14 ;  /* 0x0000000e25317221 */ /* 0x000fe20000000000 */
[----:B------:R-:W-:Y:S01]  /*25b0*/  @!P6 FMUL R52, R52, 0.5 ;  /* 0x3f0000003434e820 */ /* 0x000fe20000400000 */
[----:B------:R1:W2:Y:S01]  /*25c0*/  MUFU.EX2 R21, R30 ;  /* 0x0000001e00157308 */ /* 0x0002a20000000800 */
[----:B----4-:R-:W-:Y:S01]  /*25d0*/  @!P3 FMUL R15, R15, R15 ;  /* 0x0000000f0f0fb220 */ /* 0x010fe20000400000 */
[----:B------:R-:W-:Y:S01]  /*25e0*/  FSETP.GEU.AND P3, PT, R38, -126, PT ;  /* 0xc2fc00002600780b */ /* 0x000fe20003f6e000 */
[--C-:B---3--:R-:W-:Y:S01]  /*25f0*/  FFMA R27, R46, UR7, -R0.reuse ;  /* 0x000000072e1b7c23 */ /* 0x108fe20008000800 */
[----:B------:R-:W-:-:S04]  /*2600*/  FFMA R0, R55, UR7, -R0 ;  /* 0x0000000737007c23 */ /* 0x000fc80008000800 */
[----:B------:R-:W3:Y:S01]  /*2610*/  MUFU.EX2 R40, R31 ;  /* 0x0000001f00287308 */ /* 0x000ee20000000800 */
[----:B-----5:R-:W-:Y:S01]  /*2620*/  @!P1 FMUL R20, R20, R20 ;  /* 0x0000001414149220 */ /* 0x020fe20000400000 */
[----:B------:R-:W-:Y:S01]  /*2630*/  FSETP.GEU.AND P1, PT, R39, -126, PT ;  /* 0xc2fc00002700780b */ /* 0x000fe20003f2e000 */
[----:B------:R-:W-:Y:S01]  /*2640*/  @!P4 FMUL R6, R6, 0.5 ;  /* 0x3f0000000606c820 */ /* 0x000fe20000400000 */
[----:B-1----:R-:W-:-:S03]  /*2650*/  FADD R30, R29, R12 ;  /* 0x0000000c1d1e7221 */ /* 0x002fc60000000000 */
[----:B------:R-:W-:Y:S01]  /*2660*/  @!P3 FMUL R38, R38, 0.5 ;  /* 0x3f0000002626b820 */ /* 0x000fe20000400000 */
[----:B------:R-:W1:Y:S01]  /*2670*/  MUFU.EX2 R13, R52 ;  /* 0x00000034000d7308 */ /* 0x000e620000000800 */
[----:B--2---:R-:W-:Y:S01]  /*2680*/  @!P2 FMUL R21, R21, R21 ;  /* 0x000000151515a220 */ /* 0x004fe20000400000 */
[----:B------:R-:W-:Y:S01]  /*2690*/  FSETP.GEU.AND P2, PT, R26, -126, PT ;  /* 0xc2fc00001a00780b */ /* 0x000fe20003f4e000 */
[----:B------:R-:W-:-:S04]  /*26a0*/  FADD R49, R30, R49 ;  /* 0x000000311e317221 */ /* 0x000fc80000000000 */
[----:B------:R-:W-:Y:S01]  /*26b0*/  @!P1 FMUL R39, R39, 0.5 ;  /* 0x3f00000027279820 */ /* 0x000fe20000400000 */
[----:B------:R2:W4:Y:S01]  /*26c0*/  MUFU.EX2 R42, R6 ;  /* 0x00000006002a7308 */ /* 0x0005220000000800 */
[----:B---3--:R-:W-:Y:S01]  /*26d0*/  @!P5 FMUL R40, R40, R40 ;  /* 0x000000282828d220 */ /* 0x008fe20000400000 */
[----:B------:R-:W-:-:S05]  /*26e0*/  FSETP.GEU.AND P5, PT, R43, -126, PT ;  /* 0xc2fc00002b00780b */ /* 0x000fca0003fae000 */
[----:B------:R-:W-:Y:S01]  /*26f0*/  @!P2 FMUL R26, R26, 0.5 ;  /* 0x3f0000001a1aa820 */ /* 0x000fe20000400000 */
[----:B------:R-:W3:Y:S01]  /*2700*/  MUFU.EX2 R31, R38 ;  /* 0x00000026001f7308 */ /* 0x000ee20000000800 */
[----:B-1----:R-:W-:Y:S01]  /*2710*/  @!P6 FMUL R13, R13, R13 ;  /* 0x0000000d0d0de220 */ /* 0x002fe20000400000 */
[----:B------:R-:W-:Y:S01]  /*2720*/  FSETP.GEU.AND P6, PT, R34, -126, PT ;  /* 0xc2fc00002200780b */ /* 0x000fe20003fce000 */
[----:B--2---:R-:W-:Y:S01]  /*2730*/  FADD R6, R24, R7 ;  /* 0x0000000718067221 */ /* 0x004fe20000000000 */
[----:B------:R-:W-:-:S03]  /*2740*/  F2FP.BF16.F32.PACK_AB R24, R25, R24 ;  /* 0x000000181918723e */ /* 0x000fc600000010ff */
[----:B------:R-:W-:Y:S01]  /*2750*/  @!P5 FMUL R43, R43, 0.5 ;  /* 0x3f0000002b2bd820 */ /* 0x000fe20000400000 */
[----:B------:R-:W1:Y:S01]  /*2760*/  MUFU.EX2 R44, R39 ;  /* 0x00000027002c7308 */ /* 0x000e620000000800 */
[----:B----4-:R-:W-:Y:S01]  /*2770*/  @!P4 FMUL R42, R42, R42 ;  /* 0x0000002a2a2ac220 */ /* 0x010fe20000400000 */
[----:B------:R-:W-:Y:S01]  /*2780*/  FSETP.GEU.AND P4, PT, R47, -126, PT ;  /* 0xc2fc00002f00780b */ /* 0x000fe20003f8e000 */
[----:B------:R-:W-:-:S04]  /*2790*/  FADD R6, R6, R41 ;  /* 0x0000002906067221 */ /* 0x000fc80000000000 */
[----:B------:R-:W-:Y:S01]  /*27a0*/  @!P6 FMUL R34, R34, 0.5 ;  /* 0x3f0000002222e820 */ /* 0x000fe20000400000 */
[----:B------:R2:W4:Y:S01]  /*27b0*/  MUFU.EX2 R46, R26 ;  /* 0x0000001a002e7308 */ /* 0x0005220000000800 */
[----:B---3--:R-:W-:Y:S01]  /*27c0*/  @!P3 FMUL R31, R31, R31 ;  /* 0x0000001f1f1fb220 */ /* 0x008fe20000400000 */
[----:B------:R-:W-:-:S05]  /*27d0*/  FSETP.GEU.AND P3, PT, R50, -126, PT ;  /* 0xc2fc00003200780b */ /* 0x000fca0003f6e000 */
[----:B------:R-:W-:Y:S01]  /*27e0*/  @!P4 FMUL R47, R47, 0.5 ;  /* 0x3f0000002f2fc820 */ /* 0x000fe20000400000 */
[----:B------:R3:W5:Y:S01]  /*27f0*/  MUFU.EX2 R35, R34 ;  /* 0x0000002200237308 */ /* 0x0007620000000800 */
        /* <DEDUP_REMOVED lines=8> */
[----:B------:R-:W-:Y:S01]  /*2880*/  FADD R26, R26, R45 ;  /* 0x0000002d1a1a7221 */ /* 0x000fe20000000000 */
[----:B---3--:R-:W-:-:S03]  /*2890*/  FADD R34, R36, R13 ;  /* 0x0000000d24227221 */ /* 0x008fc60000000000 */
[----:B------:R-:W-:Y:S01]  /*28a0*/  @!P1 FMUL R51, R51, 0.5 ;  /* 0x3f00000033339820 */ /* 0x000fe20000400000 */
[----:B------:R-:W2:Y:S01]  /*28b0*/  MUFU.EX2 R47, R47 ;  /* 0x0000002f002f7308 */ /* 0x000ea20000000800 */
[----:B-----5:R-:W-:Y:S01]  /*28c0*/  @!P6 FMUL R35, R35, R35 ;  /* 0x000000232323e220 */ /* 0x020fe20000400000 */
[----:B------:R-:W-:Y:S01]  /*28d0*/  FSETP.GEU.AND P6, PT, R27, -126, PT ;  /* 0xc2fc00001b00780b */ /* 0x000fe20003fce000 */
[----:B------:R-:W-:Y:S01]  /*28e0*/  FADD R49, R26, R49 ;  /* 0x000000311a317221 */ /* 0x000fe20000000000 */
[----:B------:R-:W-:-:S03]  /*28f0*/  MOV R26, UR6 ;  /* 0x00000006001a7c02 */ /* 0x000fc60008000f00 */
[----:B------:R-:W-:Y:S01]  /*2900*/  @!P2 FMUL R54, R54, 0.5 ;  /* 0x3f0000003636a820 */ /* 0x000fe20000400000 */
[----:B------:R-:W3:Y:S01]  /*2910*/  MUFU.EX2 R50, R50 ;  /* 0x0000003200327308 */ /* 0x000ee20000000800 */
[----:B-1----:R-:W-:Y:S01]  /*2920*/  @!P5 FMUL R43, R43, R43 ;  /* 0x0000002b2b2bd220 */ /* 0x002fe20000400000 */
[----:B------:R-:W-:Y:S01]  /*2930*/  FSETP.GEU.AND P5, PT, R0, -126, PT ;  /* 0xc2fc00000000780b */ /* 0x000fe20003fae000 */
[----:B------:R1:W-:Y:S01]  /*2940*/  SYNCS.ARRIVE.TRANS64.A1T0 RZ, [R26+UR4], RZ ;  /* 0x000000ff1aff79a7 */ /* 0x0003e20008100004 */
[----:B------:R-:W-:Y:S01]  /*2950*/  UIADD3 UR4, UR36, 0x1, URZ ;  /* 0x0000000124047890 */ /* 0x000fe2000fffe03f */
[----:B------:R-:W-:Y:S02]  /*2960*/  FADD R30, R20, R43 ;  /* 0x0000002b141e7221 */ /* 0x000fe40000000000 */
[----:B------:R-:W-:Y:S01]  /*2970*/  @!P6 FMUL R27, R27, 0.5 ;  /* 0x3f0000001b1be820 */ /* 0x000fe20000400000 */
[----:B------:R-:W4:Y:S01]  /*2980*/  MUFU.EX2 R51, R51 ;  /* 0x0000003300337308 */ /* 0x000f220000000800 */
[----:B--2---:R-:W-:Y:S01]  /*2990*/  @!P4 FMUL R47, R47, R47 ;  /* 0x0000002f2f2fc220 */ /* 0x004fe20000400000 */
[----:B------:R-:W-:Y:S01]  /*29a0*/  UISETP.NE.AND UP0, UPT, UR4, 0x5, UPT ;  /* 0x000000050400788c */ /* 0x000fe2000bf05270 */
[----:B-1----:R-:W-:-:S02]  /*29b0*/  F2FP.BF16.F32.PACK_AB R26, R29, R28 ;  /* 0x0000001c1d1a723e */ /* 0x002fc400000010ff */
[----:B------:R-:W-:Y:S01]  /*29c0*/  FADD R38, R40, R47 ;  /* 0x0000002f28267221 */ /* 0x000fe20000000000 */
[----:B------:R-:W-:Y:S01]  /*29d0*/  USEL UR6, URZ, 0x1, UP0 ;  /* 0x000000013f067887 */ /* 0x000fe20008000000 */
[----:B------:R-:W-:Y:S01]  /*29e0*/  @!P5 FMUL R0, R0, 0.5 ;  /* 0x3f0000000000d820 */ /* 0x000fe20000400000 */
[----:B------:R1:W2:Y:S01]  /*29f0*/  MUFU.EX2 R48, R27 ;  /* 0x0000001b00307308 */ /* 0x0002a20000000800 */
[----:B---3--:R-:W-:Y:S01]  /*2a00*/  @!P3 FMUL R50, R50, R50 ;  /* 0x000000323232b220 */ /* 0x008fe20000400000 */
[----:B------:R-:W-:Y:S01]  /*2a10*/  USEL UR4, UR4, URZ, UP0 ;  /* 0x0000003f04047287 */ /* 0x000fe20008000000 */
[----:B------:R-:W-:Y:S02]  /*2a20*/  F2FP.BF16.F32.PACK_AB R29, R42, R35 ;  /* 0x000000232a1d723e */ /* 0x000fe400000010ff */
[----:B------:R-:W-:Y:S01]  /*2a30*/  FADD R41, R35, R50 ;  /* 0x0000003223297221 */ /* 0x000fe20000000000 */
[----:B------:R-:W-:Y:S02]  /*2a40*/  LOP3.LUT R19, R19, UR6, RZ, 0x3c, !PT ;  /* 0x0000000613137c12 */ /* 0x000fe4000f8e3cff */
[----:B------:R-:W3:Y:S01]  /*2a50*/  MUFU.EX2 R54, R54 ;  /* 0x0000003600367308 */ /* 0x000ee20000000800 */
[----:B-1----:R-:W-:Y:S01]  /*2a60*/  FADD R27, R28, R9 ;  /* 0x000000091c1b7221 */ /* 0x002fe20000000000 */
[----:B----4-:R-:W-:Y:S01]  /*2a70*/  @!P1 FMUL R51, R51, R51 ;  /* 0x0000003333339220 */ /* 0x010fe20000400000 */
[----:B------:R-:W-:-:S02]  /*2a80*/  F2FP.BF16.F32.PACK_AB R28, R33, R32 ;  /* 0x00000020211c723e */ /* 0x000fc400000010ff */
[----:B------:R-:W-:Y:S01]  /*2a90*/  FADD R27, R27, R34 ;  /* 0x000000221b1b7221 */ /* 0x000fe20000000000 */
[----:B------:R-:W-:Y:S01]  /*2aa0*/  FADD R45, R42, R51 ;  /* 0x000000332a2d7221 */ /* 0x000fe20000000000 */
[----:B------:R-:W-:Y:S01]  /*2ab0*/  F2FP.BF16.F32.PACK_AB R32, R10, R7 ;  /* 0x000000070a20723e */ /* 0x000fe200000010ff */
[----:B------:R1:W4:Y:S01]  /*2ac0*/  MUFU.EX2 R39, R0 ;  /* 0x0000000000277308 */ /* 0x0003220000000800 */
[----:B--2---:R-:W-:Y:S01]  /*2ad0*/  @!P6 FMUL R48, R48, R48 ;  /* 0x000000303030e220 */ /* 0x004fe20000400000 */
[----:B------:R-:W-:Y:S01]  /*2ae0*/  FADD R30, R30, R45 ;  /* 0x0000002d1e1e7221 */ /* 0x000fe20000000000 */
[----:B------:R-:W-:Y:S01]  /*2af0*/  FADD R6, R6, R27 ;  /* 0x0000001b06067221 */ /* 0x000fe20000000000 */
[----:B------:R-:W-:Y:S01]  /*2b00*/  F2FP.BF16.F32.PACK_AB R27, R40, R21 ;  /* 0x00000015281b723e */ /* 0x000fe200000010ff */
[----:B------:R-:W-:Y:S01]  /*2b10*/  FADD R34, R21, R48 ;  /* 0x0000003015227221 */ /* 0x000fe20000000000 */
[----:B------:R-:W-:Y:S01]  /*2b20*/  F2FP.BF16.F32.PACK_AB R33, R43, R46 ;  /* 0x0000002e2b21723e */ /* 0x000fe200000010ff */
[----:B------:R-:W-:Y:S01]  /*2b30*/  FADD R6, R6, R49 ;  /* 0x0000003106067221 */ /* 0x000fe20000000000 */
[----:B------:R-:W-:Y:S01]  /*2b40*/  F2FP.BF16.F32.PACK_AB R35, R47, R48 ;  /* 0x000000302f23723e */ /* 0x000fe200000010ff */
[----:B---3--:R-:W-:Y:S01]  /*2b50*/  @!P2 FMUL R54, R54, R54 ;  /* 0x000000363636a220 */ /* 0x008fe20000400000 */
[----:B-1----:R-:W-:-:S03]  /*2b60*/  FADD R0, R15, R46 ;  /* 0x0000002e0f007221 */ /* 0x002fc60000000000 */
[----:B------:R-:W-:Y:S01]  /*2b70*/  FADD R53, R31, R54 ;  /* 0x000000361f357221 */ /* 0x000fe20000000000 */
[----:B------:R-:W-:Y:S01]  /*2b80*/  FADD R0, R0, R41 ;  /* 0x0000002900007221 */ /* 0x000fe20000000000 */
[----:B------:R-:W-:Y:S01]  /*2b90*/  F2FP.BF16.F32.PACK_AB R31, R44, R31 ;  /* 0x0000001f2c1f723e */ /* 0x000fe200000010ff */
[----:B----4-:R-:W-:Y:S01]  /*2ba0*/  @!P5 FMUL R39, R39, R39 ;  /* 0x000000272727d220 */ /* 0x010fe20000400000 */
[----:B------:R-:W-:Y:S01]  /*2bb0*/  FADD R53, R34, R53 ;  /* 0x0000003522357221 */ /* 0x000fe20000000000 */
[----:B------:R-:W-:Y:S02]  /*2bc0*/  F2FP.BF16.F32.PACK_AB R34, R12, R9 ;  /* 0x000000090c22723e */ /* 0x000fe400000010ff */
[----:B------:R-:W-:Y:S01]  /*2bd0*/  FADD R55, R44, R39 ;  /* 0x000000272c377221 */ /* 0x000fe20000000000 */
[----:B------:R-:W-:-:S03]  /*2be0*/  FADD R0, R0, R53 ;  /* 0x0000003500007221 */ /* 0x000fc60000000000 */
[----:B------:R-:W-:Y:S01]  /*2bf0*/  FADD R55, R38, R55 ;  /* 0x0000003726377221 */ /* 0x000fe20000000000 */
[----:B------:R-:W-:-:S03]  /*2c00*/  F2FP.BF16.F32.PACK_AB R38, R14, R13 ;  /* 0x0000000d0e26723e */ /* 0x000fc600000010ff */
[----:B------:R-:W-:Y:S01]  /*2c10*/  FADD R55, R30, R55 ;  /* 0x000000371e377221 */ /* 0x000fe20000000000 */
[----:B------:R-:W-:Y:S02]  /*2c20*/  F2FP.BF16.F32.PACK_AB R30, R37, R36 ;  /* 0x00000024251e723e */ /* 0x000fe400000010ff */
[----:B------:R-:W-:Y:S01]  /*2c30*/  F2FP.BF16.F32.PACK_AB R36, R8, R11 ;  /* 0x0000000b0824723e */ /* 0x000fe200000010ff */
[----:B------:R-:W-:Y:S01]  /*2c40*/  FADD R0, R0, R55 ;  /* 0x0000003700007221 */ /* 0x000fe20000000000 */
[----:B------:R-:W-:Y:S01]  /*2c50*/  F2FP.BF16.F32.PACK_AB R37, R51, R50 ;  /* 0x000000323325723e */ /* 0x000fe200000010ff */
[----:B------:R-:W-:Y:S06]  /*2c60*/  @!P0 BRA `(.L_x_21) ;  /* 0x0000000000048947 */ /* 0x000fec0003800000 */
[----:B------:R-:W-:Y:S01]  /*2c70*/  BPT.TRAP 0x1 ;  /* 0x000000040000795c */ /* 0x000fe20000300000 */
.L_x_21:
[----:B------:R-:W-:Y:S01]  /*2c80*/  ULEA UR6, UR4, UR37, 0x3 ;  /* 0x0000002504067291 */ /* 0x000fe2000f8e183f */
[----:B------:R-:W-:-:S08]  /*2c90*/  SHF.L.U32 R7, R19, 0x1f, RZ ;  /* 0x0000001f13077819 */ /* 0x000fd000000006ff */
[----:B------:R-:W1:Y:S02]  /*2ca0*/  SYNCS.PHASECHK.TRANS64.TRYWAIT P1, [UR6+0x27400], R7 ;  /* 0x02740007ff0075a7 */ /* 0x000e640008020146 */
[----:B-1----:R-:W-:Y:S05]  /*2cb0*/  @!P1 BRA `(.L_x_22) ;  /* 0x0000009400e49947 */ /* 0x002fea0003800000 */
.L_x_130:
[----:B------:R-:W-:Y:S01]  /*2cc0*/  UIMAD UR6, UR4, 0x500, UR38 ;  /* 0x00000500040678a4 */ /* 0x000fe2000f8e0226 */
[----:B------:R-:W-:Y:S01]  /*2cd0*/  WARPGROUP.ARRIVE ;  /* 0x00000000000079c5 */ /* 0x000fe20000000000 */
[----:B------:R-:W-:Y:S01]  /*2ce0*/  UMOV UR7, 0x80000020 ;  /* 0x8000002000077882 */ /* 0x000fe20000000000 */
[----:B------:R-:W-:Y:S01]  /*2cf0*/  UMOV UR11, 0x80000020 ;  /* 0x80000020000b7882 */ /* 0x000fe20000000000 */
[----:B------:R-:W-:Y:S01]  /*2d00*/  UIADD3 UR10, UR6, 0x100, URZ ;  /* 0x00000100060a7890 */ /* 0x000fe2000fffe03f */
[----:B------:R-:W-:Y:S01]  /*2d10*/  F2FP.BF16.F32.PACK_AB R39, R39, R54 ;  /* 0x000000362727723e */ /* 0x000fe200000010ff */
[----:B------:R-:W-:Y:S02]  /*2d20*/  UIADD3 UR14, UR6, 0x200, URZ ;  /* 0x00000200060e7890 */ /* 0x000fe4000fffe03f */
[----:B------:R-:W-:Y:S02]  /*2d30*/  UIADD3 UR15, UR6, 0x300, URZ ;  /* 0x00000300060f7890 */ /* 0x000fe4000fffe03f */
[----:B------:R-:W-:Y:S01]  /*2d40*/  HGMMA.64x32x16.F32.BF16 R120, R24, gdesc[UR4].tnspB, RZ, !UPT, gsb0 ;  /* 0x4060000418787df0 */ /* 0x000fe2000c0018ff */
[----:B------:R-:W-:-:S02]  /*2d50*/  UIADD3 UR7, UR6, 0x400, URZ ;  /* 0x0000040006077890 */ /* 0x000fc4000fffe03f */
[----:B------:R-:W-:Y:S01]  /*2d60*/  UIADD3 UR18, UR6, 0x440, URZ ;  /* 0x0000044006127890 */ /* 0x000fe2000fffe03f */
[----:B------:R-:W-:Y:S02]  /*2d70*/  WARPGROUP.DEPBAR.LE gsb0, 0x0 ;  /* 0x00008000000079c5 */ /* 0x000fe40000010000 */
[----:B------:R-:W-:-:S06]  /*2d80*/  WARPGROUP.ARRIVE ;  /* 0x00000000000079c5 */ /* 0x000fcc0000000000 */
[----:B------:R-:W-:Y:S01]  /*2d90*/  HGMMA.64x32x16.F32.BF16 R104, R24, gdesc[UR8].tnspB, RZ, !UPT, gsb0 ;  /* 0x4060000818687df0 */ /* 0x000fe2000c0018ff */
[----:B------:R-:W-:Y:S01]  /*2da0*/  UMOV UR10, UR14 ;  /* 0x0000000e000a7c82 */ /* 0x000fe20008000000 */
[----:B------:R-:W-:Y:S01]  /*2db0*/  UMOV UR11, 0x80000020 ;  /* 0x80000020000b7882 */ /* 0x000fe20000000000 */
        /* <DEDUP_REMOVED lines=16> */
[----:B------:R-:W-:Y:S01]  /*2ec0*/  UIADD3 UR10, UR6, 0x40, URZ ;  /* 0x00000040060a7890 */ /* 0x000fe2000fffe03f */
[----:B------:R-:W-:Y:S01]  /*2ed0*/  UMOV UR11, 0x80000020 ;  /* 0x80000020000b7882 */ /* 0x000fe20000000000 */
[----:B------:R-:W-:Y:S02]  /*2ee0*/  WARPGROUP.DEPBAR.LE gsb0, 0x0 ;  /* 0x00008000000079c5 */ /* 0x000fe40000010000 */
[----:B------:R-:W-:-:S06]  /*2ef0*/  WARPGROUP.ARRIVE ;  /* 0x00000000000079c5 */ /* 0x000fcc0000000000 */
[----:B------:R-:W-:Y:S01]  /*2f00*/  HGMMA.64x32x16.F32.BF16 R120, R28, gdesc[UR8].tnspB, R120, gsb0 ;  /* 0x406000081c787df0 */ /* 0x000fe20008001878 */
[----:B------:R-:W-:Y:S01]  /*2f10*/  UMOV UR10, UR7 ;  /* 0x00000007000a7c82 */ /* 0x000fe20008000000 */
[----:B------:R-:W-:Y:S01]  /*2f20*/  UMOV UR11, 0x80000020 ;  /* 0x80000020000b7882 */ /* 0x000fe20000000000 */
[----:B------:R-:W-:Y:S01]  /*2f30*/  UIADD3 UR7, UR6, 0x180, URZ ;  /* 0x0000018006077890 */ /* 0x000fe2000fffe03f */
        /* <DEDUP_REMOVED lines=21> */
[----:B------:R-:W-:Y:S01]  /*3090*/  UIADD3 UR10, UR6, 0x80, URZ ;  /* 0x00000080060a7890 */ /* 0x000fe2000fffe03f */
[----:B------:R-:W-:Y:S01]  /*30a0*/  UMOV UR11, 0x80000020 ;  /* 0x80000020000b7882 */ /* 0x000fe20000000000 */
[----:B------:R-:W-:Y:S02]  /*30b0*/  WARPGROUP.DEPBAR.LE gsb0, 0x0 ;  /* 0x00008000000079c5 */ /* 0x000fe40000010000 */
[----:B------:R-:W-:-:S06]  /*30c0*/  WARPGROUP.ARRIVE ;  /* 0x00000000000079c5 */ /* 0x000fcc0000000000 */
[----:B------:R-:W-:Y:S01]  /*30d0*/  HGMMA.64x32x16.F32.BF16 R120, R32, gdesc[UR8].tnspB, R120, gsb0 ;  /* 0x4060000820787df0 */ /* 0x000fe20008001878 */
[----:B------:R-:W-:Y:S01]  /*30e0*/  UMOV UR10, UR7 ;  /* 0x00000007000a7c82 */ /* 0x000fe20008000000 */
[----:B------:R-:W-:Y:S01]  /*30f0*/  UMOV UR11, 0x80000020 ;  /* 0x80000020000b7882 */ /* 0x000fe20000000000 */
        /* <DEDUP_REMOVED lines=27> */
[----:B------:R-:W-:-:S03]  /*32b0*/  UIADD3 UR10, UR6, 0x4c0, URZ ;  /* 0x000004c0060a7890 */ /* 0x000fc6000fffe03f */
[----:B------:R-:W-:Y:S01]  /*32c0*/  UMOV UR6, UR14 ;  /* 0x0000000e00067c82 */ /* 0x000fe20008000000 */
[----:B------:R-:W-:Y:S02]  /*32d0*/  WARPGROUP.DEPBAR.LE gsb0, 0x0 ;  /* 0x00008000000079c5 */ /* 0x000fe40000010000 */
[----:B------:R-:W-:-:S06]  /*32e0*/  WARPGROUP.ARRIVE ;  /* 0x00000000000079c5 */ /* 0x000fcc0000000000 */
[----:B------:R-:W-:Y:S01]  /*32f0*/  HGMMA.64x32x16.F32.BF16 R104, R36, gdesc[UR4].tnspB, R104, gsb0 ;  /* 0x4060000424687df0 */ /* 0x000fe20008001868 */
[----:B------:R-:W-:Y:S01]  /*3300*/  UMOV UR6, UR15 ;  /* 0x0000000f00067c82 */ /* 0x000fe20008000000 */
[----:B------:R-:W-:Y:S01]  /*3310*/  UMOV UR7, 0x80000020 ;  /* 0x8000002000077882 */ /* 0x000fe20000000000 */
        /* <DEDUP_REMOVED lines=12> */
[----:B------:R-:W-:Y:S03]  /*33e0*/  HGMMA.64x32x16.F32.BF16 R56, R36, gdesc[UR4].tnspB, R56, gsb0 ;  /* 0x4060000424387df0 */ /* 0x000fe60008001838 */
[----:B------:R-:W-:Y:S02]  /*33f0*/  WARPGROUP.DEPBAR.LE gsb0, 0x0 ;  /* 0x00008000000079c5 */ /* 0x000fe40000010000 */
[----:B------:R-:W-:Y:S05]  /*3400*/  @!P0 BRA `(.L_x_23) ;  /* 0x0000000000048947 */ /* 0x000fea0003800000 */
[----:B------:R-:W-:Y:S01]  /*3410*/  BPT.TRAP 0x1 ;  /* 0x000000040000795c */ /* 0x000fe20000300000 */
.L_x_23:
[----:B------:R-:W-:Y:S02]  /*3420*/  UISETP.GT.U32.AND UP0, UPT, UR61, 0x1, UPT ;  /* 0x000000013d00788c */ /* 0x000fe4000bf04070 */
[----:B------:R-:W-:-:S04]  /*3430*/  UIADD3 UR5, UR5, 0x27428, URZ ;  /* 0x0002742805057890 */ /* 0x000fc8000fffe03f */
[----:B------:R-:W-:Y:S01]  /*3440*/  PLOP3.LUT P1, PT, PT, PT, UP0, 0x80, 0x0 ;  /* 0x000000000000781c */ /* 0x000fe20003f2f008 */
[----:B------:R-:W-:-:S09]  /*3450*/  UPRMT UR5, URZ, 0x654, UR5 ;  /* 0x000006543f057896 */ /* 0x000fd20008000005 */
[----:B------:R-:W-:Y:S03]  /*3460*/  SYNCS.ARRIVE.TRANS64.RED.A1T0 RZ, [UR5], RZ ;  /* 0x000000ffffff79a7 */ /* 0x000fe60008100405 */
[----:B------:R-:W-:Y:S05]  /*3470*/  @P1 BRA `(.L_x_24) ;  /* 0x0000000000041947 */ /* 0x000fea0003800000 */
[----:B------:R-:W-:Y:S01]  /*3480*/  BPT.TRAP 0x1 ;  /* 0x000000040000795c */ /* 0x000fe20000300000 */
.L_x_24:
[----:B------:R-:W-:Y:S01]  /*3490*/  UIADD3 UR36, UR4, 0x1, URZ ;  /* 0x0000000104247890 */ /* 0x000fe2000fffe03f */
[C---:B------:R-:W-:Y:S02]  /*34a0*/  ISETP.GE.AND P2, PT, R3.reuse, 0x81, PT ;  /* 0x000000810300780c */ /* 0x040fe40003f46270 */
[----:B-1----:R-:W-:Y:S01]  /*34b0*/  IADD3 R7, R3, 0x3f, RZ ;  /* 0x0000003f03077810 */ /* 0x002fe20007ffe0ff */
[----:B------:R-:W-:Y:S01]  /*34c0*/  UISETP.NE.AND UP0, UPT, UR36, 0x5, UPT ;  /* 0x000000052400788c */ /* 0x000fe2000bf05270 */
[----:B------:R-:W-:Y:S02]  /*34d0*/  IADD3 R3, R16, 0x40, RZ ;  /* 0x0000004010037810 */ /* 0x000fe40007ffe0ff */
[----:B------:R-:W-:Y:S01]  /*34e0*/  SHF.R.S32.HI R8, RZ, 0x1f, R7 ;  /* 0x0000001fff087819 */ /* 0x000fe20000011407 */
[----:B------:R-:W-:Y:S02]  /*34f0*/  USEL UR5, URZ, 0x1, UP0 ;  /* 0x000000013f057887 */ /* 0x000fe40008000000 */
[----:B------:R-:W-:Y:S01]  /*3500*/  USEL UR36, UR36, URZ, UP0 ;  /* 0x0000003f24247287 */ /* 0x000fe20008000000 */
[----:B------:R-:W-:-:S03]  /*3510*/  LEA.HI R7, R8, R7, RZ, 0x6 ;  /* 0x0000000708077211 */ /* 0x000fc600078f30ff */
[----:B------:R-:W-:Y:S02]  /*3520*/  LOP3.LUT R19, R19, UR5, RZ, 0x3c, !PT ;  /* 0x0000000513137c12 */ /* 0x000fe4000f8e3cff */
[----:B------:R-:W-:Y:S01]  /*3530*/  LEA.HI.SX32 R7, R7, 0xffffffff, 0x1a ;  /* 0xffffffff07077811 */ /* 0x000fe200078fd2ff */
[----:B------:R-:W-:Y:S06]  /*3540*/  @!P2 BRA `(.L_x_25) ;  /* 0x0000002000eca947 */ /* 0x000fec0003800000 */
[----:B------:R-:W-:Y:S01]  /*3550*/  MOV R11, R4 ;  /* 0x00000004000b7202 */ /* 0x000fe20000000f00 */
[----:B------:R-:W-:Y:S01]  /*3560*/  IMAD.MOV.U32 R9, RZ, RZ, R5 ;  /* 0x000000ffff097224 */ /* 0x000fe200078e0005 */
[----:B------:R-:W-:-:S06]  /*3570*/  ULDC UR5, c[0x0][0x604] ;  /* 0x0001810000057ab9 */ /* 0x000fcc0000000800 */
.L_x_36:
[----:B------:R-:W-:Y:S05]  /*3580*/  @!P0 BRA `(.L_x_26) ;  /* 0x0000000000048947 */ /* 0x000fea0003800000 */
[----:B------:R-:W-:Y:S01]  /*3590*/  BPT.TRAP 0x1 ;  /* 0x000000040000795c */ /* 0x000fe20000300000 */
.L_x_26:
[----:B------:R-:W-:Y:S01]  /*35a0*/  ULEA UR6, UR36, UR37, 0x3 ;  /* 0x0000002524067291 */ /* 0x000fe2000f8e183f */
[----:B------:R-:W-:-:S08]  /*35b0*/  SHF.L.U32 R4, R19, 0x1f, RZ ;  /* 0x0000001f13047819 */ /* 0x000fd000000006ff */
[----:B------:R-:W1:Y:S02]  /*35c0*/  SYNCS.PHASECHK.TRANS64.TRYWAIT P2, [UR6+0x27400], R4 ;  /* 0x02740004ff0075a7 */ /* 0x000e640008040146 */
[----:B-1----:R-:W-:Y:S05]  /*35d0*/  @!P2 BRA `(.L_x_27) ;  /* 0x0000008c00b4a947 */ /* 0x002fea0003800000 */
.L_x_131:
[----:B------:R-:W-:Y:S01]  /*35e0*/  UIMAD UR6, UR36, 0x500, UR39 ;  /* 0x00000500240678a4 */ /* 0x000fe2000f8e0227 */
[----:B------:R-:W-:Y:S01]  /*35f0*/  WARPGROUP.ARRIVE ;  /* 0x00000000000079c5 */ /* 0x000fe20000000000 */
[----:B------:R-:W-:Y:S01]  /*3600*/  UMOV UR51, 0x80000020 ;  /* 0x8000002000337882 */ /* 0x000fe20000000000 */
[----:B------:R-:W-:Y:S01]  /*3610*/  UMOV UR43, 0x80000020 ;  /* 0x80000020002b7882 */ /* 0x000fe20000000000 */
[----:B------:R-:W-:Y:S02]  /*3620*/  UIADD3 UR42, UR6, 0x2, URZ ;  /* 0x00000002062a7890 */ /* 0x000fe4000fffe03f */
[----:B------:R-:W-:Y:S02]  /*3630*/  UIADD3 UR34, UR6, 0x100, URZ ;  /* 0x0000010006227890 */ /* 0x000fe4000fffe03f */
[----:B------:R-:W-:Y:S01]  /*3640*/  UMOV UR50, UR6 ;  /* 0x0000000600327c82 */ /* 0x000fe20008000000 */
[----:B------:R-:W-:Y:S01]  /*3650*/  UMOV UR35, 0x80000020 ;  /* 0x8000002000237882 */ /* 0x000fe20000000000 */
[----:B------:R-:W-:Y:S01]  /*3660*/  HGMMA.64x64x16.F32.BF16 R24, gdesc[UR48], RZ, !UPT, gsb0 ;  /* 0x00e00000301879f0 */ /* 0x000fe2000c0018ff */
[----:B------:R-:W-:Y:S01]  /*3670*/  UIADD3 UR30, UR6, 0x102, URZ ;  /* 0x00000102061e7890 */ /* 0x000fe2000fffe03f */
[----:B------:R-:W-:Y:S01]  /*3680*/  UMOV UR31, 0x80000020 ;  /* 0x80000020001f7882 */ /* 0x000fe20000000000 */
        /* <DEDUP_REMOVED lines=12> */
[----:B------:R-:W-:-:S04]  /*3750*/  UIADD3 UR6, UR36, 0x1, URZ ;  /* 0x0000000124067890 */ /* 0x000fc8000fffe03f */
[----:B------:R-:W-:-:S04]  /*3760*/  UISETP.NE.AND UP0, UPT, UR6, 0x5, UPT ;  /* 0x000000050600788c */ /* 0x000fc8000bf05270 */
[----:B------:R-:W-:Y:S02]  /*3770*/  USEL UR7, URZ, 0x1, UP0 ;  /* 0x000000013f077887 */ /* 0x000fe40008000000 */
[----:B------:R-:W-:-:S04]  /*3780*/  USEL UR6, UR6, URZ, UP0 ;  /* 0x0000003f06067287 */ /* 0x000fc80008000000 */
[----:B------:R-:W-:Y:S01]  /*3790*/  LOP3.LUT R19, R19, UR7, RZ, 0x3c, !PT ;  /* 0x0000000713137c12 */ /* 0x000fe2000f8e3cff */
        /* <DEDUP_REMOVED lines=28> */
[----:B------:R-:W-:Y:S05]  /*3960*/  @!P0 BRA `(.L_x_28) ;  /* 0x0000000000048947 */ /* 0x000fea0003800000 */
[----:B------:R-:W-:Y:S01]  /*3970*/  BPT.TRAP 0x1 ;  /* 0x000000040000795c */ /* 0x000fe20000300000 */
.L_x_28:
[----:B-1----:R-:W-:Y:S01]  /*3980*/  FMNMX R4, R24, R11, !PT ;  /* 0x0000000b18047209 */ /* 0x002fe20007800000 */
[----:B------:R-:W-:-:S03]  /*3990*/  ULEA UR7, UR6, UR37, 0x3 ;  /* 0x0000002506077291 */ /* 0x000fc6000f8e183f */
[----:B------:R-:W-:-:S04]  /*39a0*/  FMNMX R5, R25, R4, !PT ;  /* 0x0000000419057209 */ /* 0x000fc80007800000 */
        /* <DEDUP_REMOVED lines=13> */
[----:B------:R-:W-:-:S05]  /*3a80*/  FMNMX R5, R53, R4, !PT ;  /* 0x0000000435057209 */ /* 0x000fca0007800000 */
[----:B------:R-:W1:Y:S02]  /*3a90*/  SHFL.BFLY PT, R4, R5, 0x1, 0x1f ;  /* 0x0c201f0005047f89 */ /* 0x000e6400000e0000 */
[----:B-1----:R-:W-:Y:S02]  /*3aa0*/  FMNMX R8, R5, R4, !PT ;  /* 0x0000000405087209 */ /* 0x002fe40007800000 */
[----:B------:R-:W-:-:S03]  /*3ab0*/  FMNMX R4, R26, R9, !PT ;  /* 0x000000091a047209 */ /* 0x000fc60007800000 */
[----:B------:R-:W1:Y:S01]  /*3ac0*/  SHFL.BFLY PT, R13, R8, 0x2, 0x1f ;  /* 0x0c401f00080d7f89 */ /* 0x000e6200000e0000 */
[----:B------:R-:W-:-:S04]  /*3ad0*/  FMNMX R15, R27, R4, !PT ;  /* 0x000000041b0f7209 */ /* 0x000fc80007800000 */
[----:B------:R-:W-:-:S04]  /*3ae0*/  FMNMX R4, R30, R15, !PT ;  /* 0x0000000f1e047209 */ /* 0x000fc80007800000 */
[----:B------:R-:W-:-:S04]  /*3af0*/  FMNMX R15, R31, R4, !PT ;  /* 0x000000041f0f7209 */ /* 0x000fc80007800000 */
[----:B------:R-:W-:Y:S02]  /*3b00*/  FMNMX R10, R34, R15, !PT ;  /* 0x0000000f220a7209 */ /* 0x000fe40007800000 */
[----:B-1----:R-:W-:Y:S02]  /*3b10*/  FMNMX R4, R8, R13, !PT ;  /* 0x0000000d08047209 */ /* 0x002fe40007800000 */
[----:B------:R-:W-:Y:S02]  /*3b20*/  FMNMX R13, R35, R10, !PT ;  /* 0x0000000a230d7209 */ /* 0x000fe40007800000 */
[----:B------:R-:W-:Y:S02]  /*3b30*/  FSETP.NEU.AND P2, PT, R4, -INF , PT ;  /* 0xff8000000400780b */ /* 0x000fe40003f4d000 */
[----:B------:R-:W-:Y:S02]  /*3b40*/  FMNMX R12, R38, R13, !PT ;  /* 0x0000000d260c7209 */ /* 0x000fe40007800000 */
[----:B------:R-:W-:-:S02]  /*3b50*/  FSEL R10, R4, RZ, P2 ;  /* 0x000000ff040a7208 */ /* 0x000fc40001000000 */
[----:B------:R-:W-:-:S03]  /*3b60*/  FMNMX R5, R39, R12, !PT ;  /* 0x0000000c27057209 */ /* 0x000fc60007800000 */
[----:B------:R-:W-:Y:S01]  /*3b70*/  FMUL R8, R10, UR5 ;  /* 0x000000050a087c20 */ /* 0x000fe20008400000 */
[----:B------:R-:W-:Y:S01]  /*3b80*/  FMNMX R12, R42, R5, !PT ;  /* 0x000000052a0c7209 */ /* 0x000fe20007800000 */
[----:B------:R-:W-:Y:S02]  /*3b90*/  FADD R10, -R10, R11 ;  /* 0x0000000b0a0a7221 */ /* 0x000fe40000000100 */
[--C-:B------:R-:W-:Y:S01]  /*3ba0*/  FFMA R24, R24, UR5, -R8.reuse ;  /* 0x0000000518187c23 */ /* 0x100fe20008000808 */
[--C-:B------:R-:W-:Y:S01]  /*3bb0*/  FFMA R25, R25, UR5, -R8.reuse ;  /* 0x0000000519197c23 */ /* 0x100fe20008000808 */
[----:B------:R-:W-:Y:S01]  /*3bc0*/  FMNMX R5, R43, R12, !PT ;  /* 0x0000000c2b057209 */ /* 0x000fe20007800000 */
[--C-:B------:R-:W-:Y:S01]  /*3bd0*/  FFMA R29, R29, UR5, -R8.reuse ;  /* 0x000000051d1d7c23 */ /* 0x100fe20008000808 */
[--C-:B------:R-:W-:Y:S01]  /*3be0*/  FFMA R32, R32, UR5, -R8.reuse ;  /* 0x0000000520207c23 */ /* 0x100fe20008000808 */
[----:B------:R-:W-:Y:S01]  /*3bf0*/  FSETP.GEU.AND P5, PT, R24, -126, PT ;  /* 0xc2fc00001800780b */ /* 0x000fe20003fae000 */
        /* <DEDUP_REMOVED lines=12> */
[----:B------:R-:W-:Y:S01]  /*3cc0*/  @!P5 FMUL R24, R24, 0.5 ;  /* 0x3f0000001818d820 */ /* 0x000fe20000400000 */
[----:B------:R-:W-:Y:S01]  /*3cd0*/  FSETP.GEU.AND P2, PT, R28, -126, PT ;  /* 0xc2fc00001c00780b */ /* 0x000fe20003f4e000 */
[----:B------:R-:W-:Y:S01]  /*3ce0*/  @!P3 FMUL R25, R25, 0.5 ;  /* 0x3f0000001919b820 */ /* 0x000fe20000400000 */
[----:B------:R-:W-:Y:S01]  /*3cf0*/  FMNMX R5, R51, R12, !PT ;  /* 0x0000000c33057209 */ /* 0x000fe20007800000 */
[--C-:B------:R-:W-:Y:S01]  /*3d00*/  FFMA R44, R44, UR5, -R8.reuse ;  /* 0x000000052c2c7c23 */ /* 0x100fe20008000808 */
[--C-:B------:R-:W-:Y:S01]  /*3d10*/  FFMA R45, R45, UR5, -R8.reuse ;  /* 0x000000052d2d7c23 */ /* 0x100fe20008000808 */
[----:B------:R-:W1:Y:S01]  /*3d20*/  MUFU.EX2 R24, R24 ;  /* 0x0000001800187308 */ /* 0x000e620000000800 */
[----:B------:R-:W-:Y:S01]  /*3d30*/  FMNMX R12, R54, R5, !PT ;  /* 0x00000005360c7209 */ /* 0x000fe20007800000 */
[----:B------:R-:W-:Y:S01]  /*3d40*/  @!P4 FMUL R29, R29, 0.5 ;  /* 0x3f0000001d1dc820 */ /* 0x000fe20000400000 */
[--C-:B------:R-:W-:Y:S01]  /*3d50*/  FFMA R49, R49, UR5, -R8.reuse ;  /* 0x0000000531317c23 */ /* 0x100fe20008000808 */
[----:B------:R-:W-:Y:S01]  /*3d60*/  @!P6 FMUL R32, R32, 0.5 ;  /* 0x3f0000002020e820 */ /* 0x000fe20000400000 */
[----:B------:R-:W-:Y:S01]  /*3d70*/  FMNMX R12, R55, R12, !PT ;  /* 0x0000000c370c7209 */ /* 0x000fe20007800000 */
[--C-:B------:R-:W-:Y:S01]  /*3d80*/  FFMA R48, R48, UR5, -R8.reuse ;  /* 0x0000000530307c23 */ /* 0x100fe20008000808 */
[--C-:B------:R-:W-:Y:S01]  /*3d90*/  FFMA R52, R52, UR5, -R8.reuse ;  /* 0x0000000534347c23 */ /* 0x100fe20008000808 */
[----:B------:R-:W2:Y:S01]  /*3da0*/  MUFU.EX2 R25, R25 ;  /* 0x0000001900197308 */ /* 0x000ea20000000800 */
[----:B------:R-:W-:Y:S01]  /*3db0*/  @!P2 FMUL R28, R28, 0.5 ;  /* 0x3f0000001c1ca820 */ /* 0x000fe20000400000 */
[----:B------:R-:W3:Y:S01]  /*3dc0*/  SHFL.BFLY PT, R5, R12, 0x1, 0x1f ;  /* 0x0c201f000c057f89 */ /* 0x000ee200000e0000 */
[----:B------:R-:W-:Y:S01]  /*3dd0*/  FFMA R53, R53, UR5, -R8 ;  /* 0x0000000535357c23 */ /* 0x000fe20008000808 */
[----:B------:R-:W-:-:S04]  /*3de0*/  FMUL R10, R10, UR5 ;  /* 0x000000050a0a7c20 */ /* 0x000fc80008400000 */
[----:B------:R-:W4:Y:S01]  /*3df0*/  MUFU.EX2 R29, R29 ;  /* 0x0000001d001d7308 */ /* 0x000f220000000800 */
[----:B-1----:R-:W-:Y:S01]  /*3e00*/  @!P5 FMUL R24, R24, R24 ;  /* 0x000000181818d220 */ /* 0x002fe20000400000 */
[----:B------:R-:W-:-:S06]  /*3e10*/  FSETP.GEU.AND P5, PT, R33, -126, PT ;  /* 0xc2fc00002100780b */ /* 0x000fcc0003fae000 */
[----:B------:R-:W1:Y:S01]  /*3e20*/  MUFU.EX2 R32, R32 ;  /* 0x0000002000207308 */ /* 0x000e620000000800 */
[----:B--2---:R-:W-:Y:S01]  /*3e30*/  @!P3 FMUL R25, R25, R25 ;  /* 0x000000191919b220 */ /* 0x004fe20000400000 */
[----:B------:R-:W-:-:S05]  /*3e40*/  FSETP.GEU.AND P3, PT, R36, -126, PT ;  /* 0xc2fc00002400780b */ /* 0x000fca0003f6e000 */
[----:B------:R-:W-:Y:S01]  /*3e50*/  @!P5 FMUL R33, R33, 0.5 ;  /* 0x3f0000002121d820 */ /* 0x000fe20000400000 */
[----:B------:R-:W2:Y:S01]  /*3e60*/  MUFU.EX2 R28, R28 ;  /* 0x0000001c001c7308 */ /* 0x000ea20000000800 */
[----:B----4-:R-:W-:Y:S01]  /*3e70*/  @!P4 FMUL R29, R29, R29 ;  /* 0x0000001d1d1dc220 */ /* 0x010fe20000400000 */
[----:B------:R-:W-:Y:S02]  /*3e80*/  FSETP.GEU.AND P4, PT, R40, -126, PT ;  /* 0xc2fc00002800780b */ /* 0x000fe40003f8e000 */
[----:B---3--:R-:W-:-:S03]  /*3e90*/  FMNMX R5, R12, R5, !PT ;  /* 0x000000050c057209 */ /* 0x008fc60007800000 */
[----:B------:R-:W-:Y:S01]  /*3ea0*/  @!P3 FMUL R36, R36, 0.5 ;  /* 0x3f0000002424b820 */ /* 0x000fe20000400000 */
[----:B------:R-:W3:Y:S01]  /*3eb0*/  MUFU.EX2 R33, R33 ;  /* 0x0000002100217308 */ /* 0x000ee20000000800 */
[----:B-1----:R-:W-:Y:S01]  /*3ec0*/  @!P6 FMUL R32, R32, R32 ;  /* 0x000000202020e220 */ /* 0x002fe20000400000 */
[----:B------:R-:W-:Y:S01]  /*3ed0*/  FSETP.GEU.AND P6, PT, R41, -126, PT ;  /* 0xc2fc00002900780b */ /* 0x000fe20003fce000 */
[----:B------:R-:W1:Y:S04]  /*3ee0*/  SHFL.BFLY PT, R14, R5, 0x2, 0x1f ;  /* 0x0c401f00050e7f89 */ /* 0x000e6800000e0000 */
[----:B------:R-:W-:Y:S01]  /*3ef0*/  @!P4 FMUL R40, R40, 0.5 ;  /* 0x3f0000002828c820 */ /* 0x000fe20000400000 */
[----:B------:R-:W4:Y:S01]  /*3f00*/  MUFU.EX2 R36, R36 ;  /* 0x0000002400247308 */ /* 0x000f220000000800 */
[----:B--2---:R-:W-:Y:S01]  /*3f10*/  @!P2 FMUL R28, R28, R28 ;  /* 0x0000001c1c1ca220 */ /* 0x004fe20000400000 */
[----:B------:R-:W-:-:S05]  /*3f20*/  FSETP.GEU.AND P2, PT, R37, -126, PT ;  /* 0xc2fc00002500780b */ /* 0x000fca0003f4e000 */
[----:B------:R-:W-:Y:S01]  /*3f30*/  @!P6 FMUL R41, R41, 0.5 ;  /* 0x3f0000002929e820 */ /* 0x000fe20000400000 */
[----:B------:R-:W2:Y:S01]  /*3f40*/  MUFU.EX2 R13, R40 ;  /* 0x00000028000d7308 */ /* 0x000ea20000000800 */
[----:B---3--:R-:W-:Y:S01]  /*3f50*/  @!P5 FMUL R33, R33, R33 ;  /* 0x000000212121d220 */ /* 0x008fe20000400000 */
[----:B------:R-:W-:-:S05]  /*3f60*/  FSETP.GEU.AND P5, PT, R44, -126, PT ;  /* 0xc2fc00002c00780b */ /* 0x000fca0003fae000 */
[----:B------:R-:W-:Y:S01]  /*3f70*/  @!P2 FMUL R37, R37, 0.5 ;  /* 0x3f0000002525a820 */ /* 0x000fe20000400000 */
[----:B------:R-:W3:Y:S01]  /*3f80*/  MUFU.EX2 R12, R41 ;  /* 0x00000029000c7308 */ /* 0x000ee20000000800 */
[----:B----4-:R-:W-:Y:S01]  /*3f90*/  @!P3 FMUL R36, R36, R36 ;  /* 0x000000242424b220 */ /* 0x010fe20000400000 */
[----:B------:R-:W-:Y:S02]  /*3fa0*/  FSETP.GEU.AND P3, PT, R45, -126, PT ;  /* 0xc2fc00002d00780b */ /* 0x000fe40003f6e000 */
[----:B-1----:R-:W-:-:S03]  /*3fb0*/  FMNMX R5, R5, R14, !PT ;  /* 0x0000000e05057209 */ /* 0x002fc60007800000 */
[----:B------:R-:W-:Y:S01]  /*3fc0*/  @!P5 FMUL R44, R44, 0.5 ;  /* 0x3f0000002c2cd820 */ /* 0x000fe20000400000 */
[----:B------:R-:W1:Y:S01]  /*3fd0*/  MUFU.EX2 R37, R37 ;  /* 0x0000002500257308 */ /* 0x000e620000000800 */
[----:B--2---:R-:W-:Y:S01]  /*3fe0*/  @!P4 FMUL R13, R13, R13 ;  /* 0x0000000d0d0dc220 */ /* 0x004fe20000400000 */
[----:B------:R-:W-:-:S03]  /*3ff0*/  FSETP.GEU.AND P4, PT, R49, -126, PT ;  /* 0xc2fc00003100780b */ /* 0x000fc60003f8e000 */
[----:B------:R-:W-:Y:S01]  /*4000*/  FADD R11, R24, R13 ;  /* 0x0000000d180b7221 */ /* 0x000fe20000000000 */
[----:B------:R-:W-:Y:S01]  /*4010*/  F2FP.BF16.F32.PACK_AB R24, R25, R24 ;  /* 0x000000181918723e */ /* 0x000fe200000010ff */
[----:B------:R-:W-:Y:S01]  /*4020*/  @!P3 FMUL R45, R45, 0.5 ;  /* 0x3f0000002d2db820 */ /* 0x000fe20000400000 */
[----:B------:R2:W4:Y:S01]  /*4030*/  MUFU.EX2 R15, R44 ;  /* 0x0000002c000f7308 */ /* 0x0005220000000800 */
[----:B---3--:R-:W-:Y:S01]  /*4040*/  @!P6 FMUL R12, R12, R12 ;  /* 0x0000000c0c0ce220 */ /* 0x008fe20000400000 */
[----:B------:R-:W-:-:S04]  /*4050*/  FSETP.NEU.AND P6, PT, R5, -INF , PT ;  /* 0xff8000000500780b */ /* 0x000fc80003fcd000 */
[----:B------:R-:W-:Y:S01]  /*4060*/  FSEL R40, R5, RZ, P6 ;  /* 0x000000ff05287208 */ /* 0x000fe20003000000 */
[----:B------:R-:W-:Y:S01]  /*4070*/  @!P4 FMUL R49, R49, 0.5 ;  /* 0x3f0000003131c820 */ /* 0x000fe20000400000 */
[----:B------:R-:W3:Y:S01]  /*4080*/  MUFU.EX2 R14, R45 ;  /* 0x0000002d000e7308 */ /* 0x000ee20000000800 */
[----:B-1----:R-:W-:Y:S01]  /*4090*/  @!P2 FMUL R37, R37, R37 ;  /* 0x000000252525a220 */ /* 0x002fe20000400000 */
[----:B------:R-:W-:Y:S01]  /*40a0*/  FSETP.GEU.AND P2, PT, R48, -126, PT ;  /* 0xc2fc00003000780b */ /* 0x000fe20003f4e000 */
[----:B--2---:R-:W-:Y:S01]  /*40b0*/  FMUL R44, R40, UR5 ;  /* 0x00000005282c7c20 */ /* 0x004fe20008400000 */
[----:B------:R-:W-:Y:S01]  /*40c0*/  FSETP.GEU.AND P6, PT, R52, -126, PT ;  /* 0xc2fc00003400780b */ /* 0x000fe20003fce000 */
[----:B------:R-:W-:Y:S01]  /*40d0*/  FADD R40, -R40, R9 ;  /* 0x0000000928287221 */ /* 0x000fe20000000100 */
[----:B------:R-:W-:Y:S01]  /*40e0*/  FADD R9, R25, R12 ;  /* 0x0000000c19097221 */ /* 0x000fe20000000000 */
[--C-:B------:R-:W-:Y:S01]  /*40f0*/  FFMA R26, R26, UR5, -R44.reuse ;  /* 0x000000051a1a7c23 */ /* 0x100fe2000800082c */
[----:B------:R-:W1:Y:S01]  /*4100*/  MUFU.EX2 R8, R49 ;  /* 0x0000003100087308 */ /* 0x000e620000000800 */
[----:B----4-:R-:W-:Y:S01]  /*4110*/  @!P5 FMUL R15, R15, R15 ;  /* 0x0000000f0f0fd220 */ /* 0x010fe20000400000 */
[----:B------:R-:W-:Y:S01]  /*4120*/  FSETP.GEU.AND P5, PT, R53, -126, PT ;  /* 0xc2fc00003500780b */ /* 0x000fe20003fae000 */
[--C-:B------:R-:W-:Y:S01]  /*4130*/  FFMA R30, R30, UR5, -R44.reuse ;  /* 0x000000051e1e7c23 */ /* 0x100fe2000800082c */
[--C-:B------:R-:W-:Y:S01]  /*4140*/  FFMA R27, R27, UR5, -R44.reuse ;  /* 0x000000051b1b7c23 */ /* 0x100fe2000800082c */
[--C-:B------:R-:W-:Y:S01]  /*4150*/  FFMA R31, R31, UR5, -R44.reuse ;  /* 0x000000051f1f7c23 */ /* 0x100fe2000800082c */
[--C-:B------:R-:W-:Y:S01]  /*4160*/  FFMA R34, R34, UR5, -R44.reuse ;  /* 0x0000000522227c23 */ /* 0x100fe2000800082c */
[----:B------:R-:W-:Y:S01]  /*4170*/  @!P2 FMUL R48, R48, 0.5 ;  /* 0x3f0000003030a820 */ /* 0x000fe20000400000 */
[--C-:B------:R-:W-:Y:S01]  /*4180*/  FFMA R35, R35, UR5, -R44.reuse ;  /* 0x0000000523237c23 */ /* 0x100fe2000800082c */
[----:B---3--:R-:W-:Y:S01]  /*4190*/  @!P3 FMUL R14, R14, R14 ;  /* 0x0000000e0e0eb220 */ /* 0x008fe20000400000 */
[----:B------:R-:W-:Y:S01]  /*41a0*/  FSETP.GEU.AND P3, PT, R26, -126, PT ;  /* 0xc2fc00001a00780b */ /* 0x000fe20003f6e000 */
[----:B------:R-:W2:Y:S01]  /*41b0*/  MUFU.EX2 R21, R48 ;  /* 0x0000003000157308 */ /* 0x000ea20000000800 */
[----:B------:R-:W-:Y:S01]  /*41c0*/  @!P6 FMUL R52, R52, 0.5 ;  /* 0x3f0000003434e820 */ /* 0x000fe20000400000 */
[----:B------:R-:W-:Y:S01]  /*41d0*/  FFMA R54, R54, UR5, -R44 ;  /* 0x0000000536367c23 */ /* 0x000fe2000800082c */
[----:B------:R-:W-:Y:S01]  /*41e0*/  FMUL R136, R40, UR5 ;  /* 0x0000000528887c20 */ /* 0x000fe20008400000 */
[----:B------:R-:W-:Y:S01]  /*41f0*/  @!P5 FMUL R53, R53, 0.5 ;  /* 0x3f0000003535d820 */ /* 0x000fe20000400000 */
[----:B-1----:R-:W-:Y:S01]  /*4200*/  @!P4 FMUL R8, R8, R8 ;  /* 0x000000080808c220 */ /* 0x002fe20000400000 */
[----:B------:R-:W-:-:S02]  /*4210*/  FSETP.GEU.AND P4, PT, R30, -126, PT ;  /* 0xc2fc00001e00780b */ /* 0x000fc40003f8e000 */
[----:B------:R-:W1:Y:S04]  /*4220*/  MUFU.EX2 R41, R52 ;  /* 0x0000003400297308 */ /* 0x000e680000000800 */
[----:B------:R-:W-:-:S04]  /*4230*/  @!P3 FMUL R26, R26, 0.5 ;  /* 0x3f0000001a1ab820 */ /* 0x000fc80000400000 */
[----:B------:R-:W3:Y:S01]  /*4240*/  MUFU.EX2 R20, R53 ;  /* 0x0000003500147308 */ /* 0x000ee20000000800 */
[----:B--2---:R-:W-:Y:S01]  /*4250*/  @!P2 FMUL R21, R21, R21 ;  /* 0x000000151515a220 */ /* 0x004fe20000400000 */
[----:B------:R-:W-:Y:S01]  /*4260*/  FSETP.GEU.AND P2, PT, R27, -126, PT ;  /* 0xc2fc00001b00780b */ /* 0x000fe20003f4e000 */
[----:B------:R-:W-:-:S05]  /*4270*/  @!P4 FMUL R30, R30, 0.5 ;  /* 0x3f0000001e1ec820 */ /* 0x000fca0000400000 */
[----:B------:R2:W4:Y:S01]  /*4280*/  MUFU.EX2 R45, R26 ;  /* 0x0000001a002d7308 */ /* 0x0005220000000800 */
[----:B-1----:R-:W-:Y:S01]  /*4290*/  @!P6 FMUL R41, R41, R41 ;  /* 0x000000292929e220 */ /* 0x002fe20000400000 */
[----:B------:R-:W-:-:S05]  /*42a0*/  FSETP.GEU.AND P6, PT, R31, -126, PT ;  /* 0xc2fc00001f00780b */ /* 0x000fca0003fce000 */
[----:B------:R-:W-:Y:S01]  /*42b0*/  @!P2 FMUL R27, R27, 0.5 ;  /* 0x3f0000001b1ba820 */ /* 0x000fe20000400000 */
[----:B------:R1:W5:Y:S01]  /*42c0*/  MUFU.EX2 R49, R30 ;  /* 0x0000001e00317308 */ /* 0x0003620000000800 */
[----:B---3--:R-:W-:Y:S01]  /*42d0*/  @!P5 FMUL R20, R20, R20 ;  /* 0x000000141414d220 */ /* 0x008fe20000400000 */
[----:B------:R-:W-:Y:S01]  /*42e0*/  FSETP.GEU.AND P5, PT, R34, -126, PT ;  /* 0xc2fc00002200780b */ /* 0x000fe20003fae000 */
[----:B--2---:R-:W-:-:S04]  /*42f0*/  FFMA R26, R38, UR5, -R44 ;  /* 0x00000005261a7c23 */ /* 0x004fc8000800082c */
[----:B------:R-:W-:Y:S01]  /*4300*/  @!P6 FMUL R31, R31, 0.5 ;  /* 0x3f0000001f1fe820 */ /* 0x000fe20000400000 */
[----:B------:R2:W3:Y:S01]  /*4310*/  MUFU.EX2 R48, R27 ;  /* 0x0000001b00307308 */ /* 0x0004e20000000800 */
[----:B----4-:R-:W-:Y:S01]  /*4320*/  @!P3 FMUL R45, R45, R45 ;  /* 0x0000002d2d2db220 */ /* 0x010fe20000400000 */
[----:B------:R-:W-:Y:S01]  /*4330*/  FSETP.GEU.AND P3, PT, R35, -126, PT ;  /* 0xc2fc00002300780b */ /* 0x000fe20003f6e000 */
[----:B-1----:R-:W-:-:S04]  /*4340*/  FFMA R30, R42, UR5, -R44 ;  /* 0x000000052a1e7c23 */ /* 0x002fc8000800082c */
[----:B------:R-:W-:Y:S01]  /*4350*/  @!P5 FMUL R34, R34, 0.5 ;  /* 0x3f0000002222d820 */ /* 0x000fe20000400000 */
[----:B------:R1:W4:Y:S01]  /*4360*/  MUFU.EX2 R52, R31 ;  /* 0x0000001f00347308 */ /* 0x0003220000000800 */
[----:B--2---:R-:W-:Y:S01]  /*4370*/  FFMA R27, R39, UR5, -R44 ;  /* 0x00000005271b7c23 */ /* 0x004fe2000800082c */
[----:B-----5:R-:W-:-:S04]  /*4380*/  @!P4 FMUL R49, R49, R49 ;  /* 0x000000313131c220 */ /* 0x020fc80000400000 */
[----:B------:R-:W-:Y:S01]  /*4390*/  FSETP.GEU.AND P4, PT, R27, -126, PT ;  /* 0xc2fc00001b00780b */ /* 0x000fe20003f8e000 */
[----:B------:R-:W-:Y:S01]  /*43a0*/  @!P3 FMUL R35, R35, 0.5 ;  /* 0x3f0000002323b820 */ /* 0x000fe20000400000 */
[----:B------:R2:W5:Y:S01]  /*43b0*/  MUFU.EX2 R38, R34 ;  /* 0x0000002200267308 */ /* 0x0005620000000800 */
[----:B---3--:R-:W-:Y:S01]  /*43c0*/  @!P2 FMUL R48, R48, R48 ;  /* 0x000000303030a220 */ /* 0x008fe20000400000 */
[----:B------:R-:W-:Y:S01]  /*43d0*/  FSETP.GEU.AND P2, PT, R26, -126, PT ;  /* 0xc2fc00001a00780b */ /* 0x000fe20003f4e000 */
[----:B-1----:R-:W-:-:S03]  /*43e0*/  FFMA R31, R43, UR5, -R44 ;  /* 0x000000052b1f7c23 */ /* 0x002fc6000800082c */
[----:B------:R-:W-:Y:S02]  /*43f0*/  F2FP.BF16.F32.PACK_AB R25, R48, R45 ;  /* 0x0000002d3019723e */ /* 0x000fe400000010ff */
[----:B------:R-:W1:Y:S01]  /*4400*/  MUFU.EX2 R39, R35 ;  /* 0x0000002300277308 */ /* 0x000e620000000800 */
[----:B--2---:R-:W-:Y:S01]  /*4410*/  FFMA R34, R46, UR5, -R44 ;  /* 0x000000052e227c23 */ /* 0x004fe2000800082c */
[----:B----4-:R-:W-:Y:S01]  /*4420*/  @!P6 FMUL R52, R52, R52 ;  /* 0x000000343434e220 */ /* 0x010fe20000400000 */
[----:B------:R-:W-:Y:S01]  /*4430*/  @!P4 FMUL R27, R27, 0.5 ;  /* 0x3f0000001b1bc820 */ /* 0x000fe20000400000 */
[----:B------:R-:W-:-:S03]  /*4440*/  FSETP.GEU.AND P6, PT, R30, -126, PT ;  /* 0xc2fc00001e00780b */ /* 0x000fc60003fce000 */
[----:B------:R-:W-:Y:S01]  /*4450*/  @!P2 FMUL R26, R26, 0.5 ;  /* 0x3f0000001a1aa820 */ /* 0x000fe20000400000 */
[----:B------:R2:W3:Y:S01]  /*4460*/  MUFU.EX2 R43, R27 ;  /* 0x0000001b002b7308 */ /* 0x0004e20000000800 */
[----:B-----5:R-:W-:Y:S01]  /*4470*/  @!P5 FMUL R38, R38, R38 ;  /* 0x000000262626d220 */ /* 0x020fe20000400000 */
[----:B------:R-:W-:-:S06]  /*4480*/  FSETP.GEU.AND P5, PT, R31, -126, PT ;  /* 0xc2fc00001f00780b */ /* 0x000fcc0003fae000 */
[----:B------:R4:W5:Y:S01]  /*4490*/  MUFU.EX2 R42, R26 ;  /* 0x0000001a002a7308 */ /* 0x0009620000000800 */
[----:B-1----:R-:W-:Y:S01]  /*44a0*/  @!P3 FMUL R39, R39, R39 ;  /* 0x000000272727b220 */ /* 0x002fe20000400000 */
[----:B------:R-:W-:Y:S01]  /*44b0*/  FSETP.GEU.AND P3, PT, R34, -126, PT ;  /* 0xc2fc00002200780b */ /* 0x000fe20003f6e000 */
[----:B--2---:R-:W-:Y:S01]  /*44c0*/  FFMA R27, R50, UR5, -R44 ;  /* 0x00000005321b7c23 */ /* 0x004fe2000800082c */
[----:B------:R-:W-:-:S03]  /*44d0*/  @!P6 FMUL R30, R30, 0.5 ;  /* 0x3f0000001e1ee820 */ /* 0x000fc60000400000 */
[----:B------:R-:W-:Y:S01]  /*44e0*/  @!P5 FMUL R31, R31, 0.5 ;  /* 0x3f0000001f1fd820 */ /* 0x000fe20000400000 */
[----:B------:R1:W2:Y:S01]  /*44f0*/  MUFU.EX2 R46, R30 ;  /* 0x0000001e002e7308 */ /* 0x0002a20000000800 */
[----:B----4-:R-:W-:Y:S01]  /*4500*/  FFMA R26, R47, UR5, -R44 ;  /* 0x000000052f1a7c23 */ /* 0x010fe2000800082c */
[----:B---3--:R-:W-:Y:S01]  /*4510*/  @!P4 FMUL R43, R43, R43 ;  /* 0x0000002b2b2bc220 */ /* 0x008fe20000400000 */
[----:B------:R-:W-:-:S04]  /*4520*/  FSETP.GEU.AND P4, PT, R27, -126, PT ;  /* 0xc2fc00001b00780b */ /* 0x000fc80003f8e000 */
[----:B------:R-:W-:Y:S01]  /*4530*/  @!P3 FMUL R34, R34, 0.5 ;  /* 0x3f0000002222b820 */ /* 0x000fe20000400000 */
[----:B------:R3:W4:Y:S01]  /*4540*/  MUFU.EX2 R47, R31 ;  /* 0x0000001f002f7308 */ /* 0x0007220000000800 */
[----:B-----5:R-:W-:Y:S01]  /*4550*/  @!P2 FMUL R42, R42, R42 ;  /* 0x0000002a2a2aa220 */ /* 0x020fe20000400000 */
[----:B------:R-:W-:Y:S01]  /*4560*/  FSETP.GEU.AND P2, PT, R26, -126, PT ;  /* 0xc2fc00001a00780b */ /* 0x000fe20003f4e000 */
[----:B-1----:R-:W-:-:S05]  /*4570*/  FFMA R30, R51, UR5, -R44 ;  /* 0x00000005331e7c23 */ /* 0x002fca000800082c */
[----:B------:R1:W5:Y:S01]  /*4580*/  MUFU.EX2 R50, R34 ;  /* 0x0000002200327308 */ /* 0x0003620000000800 */
[----:B------:R-:W-:Y:S01]  /*4590*/  @!P4 FMUL R27, R27, 0.5 ;  /* 0x3f0000001b1bc820 */ /* 0x000fe20000400000 */
[----:B---3--:R-:W-:Y:S01]  /*45a0*/  FFMA R31, R55, UR5, -R44 ;  /* 0x00000005371f7c23 */ /* 0x008fe2000800082c */
[----:B--2---:R-:W-:Y:S01]  /*45b0*/  @!P6 FMUL R46, R46, R46 ;  /* 0x0000002e2e2ee220 */ /* 0x004fe20000400000 */
[----:B------:R-:W-:-:S03]  /*45c0*/  FSETP.GEU.AND P6, PT, R30, -126, PT ;  /* 0xc2fc00001e00780b */ /* 0x000fc60003fce000 */
[----:B------:R-:W-:Y:S01]  /*45d0*/  @!P2 FMUL R26, R26, 0.5 ;  /* 0x3f0000001a1aa820 */ /* 0x000fe20000400000 */
[----:B------:R2:W3:Y:S01]  /*45e0*/  MUFU.EX2 R53, R27 ;  /* 0x0000001b00357308 */ /* 0x0004e20000000800 */
[----:B----4-:R-:W-:Y:S01]  /*45f0*/  @!P5 FMUL R47, R47, R47 ;  /* 0x0000002f2f2fd220 */ /* 0x010fe20000400000 */
[----:B------:R-:W-:Y:S01]  /*4600*/  FSETP.GEU.AND P5, PT, R54, -126, PT ;  /* 0xc2fc00003600780b */ /* 0x000fe20003fae000 */
[----:B-1----:R-:W-:-:S05]  /*4610*/  FADD R34, R37, R20 ;  /* 0x0000001425227221 */ /* 0x002fca0000000000 */
[----:B------:R1:W4:Y:S01]  /*4620*/  MUFU.EX2 R51, R26 ;  /* 0x0000001a00337308 */ /* 0x0003220000000800 */
[----:B-----5:R-:W-:Y:S01]  /*4630*/  @!P3 FMUL R50, R50, R50 ;  /* 0x000000323232b220 */ /* 0x020fe20000400000 */
[----:B------:R-:W-:Y:S01]  /*4640*/  FSETP.GEU.AND P3, PT, R31, -126, PT ;  /* 0xc2fc00001f00780b */ /* 0x000fe20003f6e000 */
[----:B------:R-:W-:Y:S01]  /*4650*/  @!P6 FMUL R30, R30, 0.5 ;  /* 0x3f0000001e1ee820 */ /* 0x000fe20000400000 */
[----:B--2---:R-:W-:-:S03]  /*4660*/  FADD R27, R29, R14 ;  /* 0x0000000e1d1b7221 */ /* 0x004fc60000000000 */
[----:B------:R-:W-:Y:S01]  /*4670*/  @!P5 FMUL R54, R54, 0.5 ;  /* 0x3f0000003636d820 */ /* 0x000fe20000400000 */
[----:B------:R2:W5:Y:S01]  /*4680*/  MUFU.EX2 R44, R30 ;  /* 0x0000001e002c7308 */ /* 0x0005620000000800 */
[----:B---3--:R-:W-:Y:S01]  /*4690*/  @!P4 FMUL R53, R53, R53 ;  /* 0x000000353535c220 */ /* 0x008fe20000400000 */
[----:B------:R-:W-:Y:S01]  /*46a0*/  FSETP.GEU.AND P4, PT, R136, -126, PT ;  /* 0xc2fc00008800780b */ /* 0x000fe20003f8e000 */
[----:B-1----:R-:W-:Y:S01]  /*46b0*/  FADD R26, R33, R8 ;  /* 0x00000008211a7221 */ /* 0x002fe20000000000 */
[----:B------:R-:W-:Y:S01]  /*46c0*/  FADD R34, R27, R34 ;  /* 0x000000221b227221 */ /* 0x000fe20000000000 */
[----:B------:R-:W-:Y:S02]  /*46d0*/  FADD R137, R38, R53 ;  /* 0x0000003526897221 */ /* 0x000fe40000000000 */
[----:B------:R-:W-:Y:S01]  /*46e0*/  @!P3 FMUL R31, R31, 0.5 ;  /* 0x3f0000001f1fb820 */ /* 0x000fe20000400000 */
[----:B------:R1:W3:Y:S01]  /*46f0*/  MUFU.EX2 R55, R54 ;  /* 0x0000003600377308 */ /* 0x0002e20000000800 */
[----:B----4-:R-:W-:Y:S01]  /*4700*/  @!P2 FMUL R51, R51, R51 ;  /* 0x000000333333a220 */ /* 0x010fe20000400000 */
[----:B------:R-:W-:Y:S01]  /*4710*/  FSETP.GEU.AND P2, PT, R10, -126, PT ;  /* 0xc2fc00000a00780b */ /* 0x000fe20003f4e000 */
[----:B------:R-:W-:Y:S01]  /*4720*/  FADD R35, R9, R26 ;  /* 0x0000001a09237221 */ /* 0x000fe20000000000 */
[----:B--2---:R-:W-:Y:S01]  /*4730*/  FADD R30, R32, R21 ;  /* 0x00000015201e7221 */ /* 0x004fe20000000000 */
[----:B------:R-:W-:-:S02]  /*4740*/  FADD R26, R28, R15 ;  /* 0x0000000f1c1a7221 */ /* 0x000fc40000000000 */
[----:B------:R-:W-:Y:S01]  /*4750*/  @!P4 FMUL R136, R136, 0.5 ;  /* 0x3f0000008888c820 */ /* 0x000fe20000400000 */
[----:B------:R2:W4:Y:S01]  /*4760*/  MUFU.EX2 R40, R31 ;  /* 0x0000001f00287308 */ /* 0x0005220000000800 */
[----:B-----5:R-:W-:Y:S01]  /*4770*/  @!P6 FMUL R44, R44, R44 ;  /* 0x0000002c2c2ce220 */ /* 0x020fe20000400000 */
[----:B------:R-:W-:Y:S01]  /*4780*/  FADD R11, R11, R30 ;  /* 0x0000001e0b0b7221 */ /* 0x000fe20000000000 */
[----:B------:R-:W-:Y:S01]  /*4790*/  FADD R30, R48, R47 ;  /* 0x0000002f301e7221 */ /* 0x000fe20000000000 */
[----:B-1----:R-:W-:Y:S01]  /*47a0*/  FADD R54, R52, R51 ;  /* 0x0000003334367221 */ /* 0x002fe20000000000 */
[----:B------:R-:W-:Y:S01]  /*47b0*/  FADD R139, R39, R44 ;  /* 0x0000002c278b7221 */ /* 0x000fe20000000000 */
[----:B------:R-:W-:Y:S01]  /*47c0*/  FADD R34, R35, R34 ;  /* 0x0000002223227221 */ /* 0x000fe20000000000 */
[----:B------:R-:W-:Y:S01]  /*47d0*/  @!P2 FMUL R10, R10, 0.5 ;  /* 0x3f0000000a0aa820 */ /* 0x000fe20000400000 */
[----:B------:R1:W5:Y:S01]  /*47e0*/  MUFU.EX2 R27, R136 ;  /* 0x00000088001b7308 */ /* 0x0003620000000800 */
[----:B--2---:R-:W-:Y:S01]  /*47f0*/  FADD R31, R36, R41 ;  /* 0x00000029241f7221 */ /* 0x004fe20000000000 */
[----:B---3--:R-:W-:Y:S01]  /*4800*/  @!P5 FMUL R55, R55, R55 ;  /* 0x000000373737d220 */ /* 0x008fe20000400000 */
[----:B------:R-:W-:Y:S01]  /*4810*/  FADD R30, R30, R139 ;  /* 0x0000008b1e1e7221 */ /* 0x000fe20000000000 */
[----:B------:R-:W-:Y:S01]  /*4820*/  F2FP.BF16.F32.PACK_AB R35, R51, R50 ;  /* 0x000000323323723e */ /* 0x000fe200000010ff */
[----:B------:R-:W-:Y:S01]  /*4830*/  FADD R26, R26, R31 ;  /* 0x0000001f1a1a7221 */ /* 0x000fe20000000000 */
[----:B------:R-:W-:Y:S01]  /*4840*/  FADD R31, R49, R50 ;  /* 0x00000032311f7221 */ /* 0x000fe20000000000 */
[----:B------:R-:W-:Y:S01]  /*4850*/  F2FP.BF16.F32.PACK_AB R53, R44, R53 ;  /* 0x000000352c35723e */ /* 0x000fe200000010ff */
[----:B------:R2:W3:Y:S01]  /*4860*/  MUFU.EX2 R9, R10 ;  /* 0x0000000a00097308 */ /* 0x0004e20000000800 */
[----:B----4-:R-:W-:Y:S01]  /*4870*/  @!P3 FMUL R40, R40, R40 ;  /* 0x000000282828b220 */ /* 0x010fe20000400000 */
[----:B-1----:R-:W-:Y:S01]  /*4880*/  FADD R136, R42, R55 ;  /* 0x000000372a887221 */ /* 0x002fe20000000000 */
[----:B------:R-:W-:Y:S01]  /*4890*/  FADD R11, R11, R26 ;  /* 0x0000001a0b0b7221 */ /* 0x000fe20000000000 */
[----:B------:R-:W-:Y:S01]  /*48a0*/  F2FP.BF16.F32.PACK_AB R26, R29, R28 ;  /* 0x0000001c1d1a723e */ /* 0x000fe200000010ff */
[----:B------:R-:W-:Y:S01]  /*48b0*/  FADD R141, R43, R40 ;  /* 0x000000282b8d7221 */ /* 0x000fe20000000000 */
[----:B------:R-:W-:Y:S01]  /*48c0*/  FADD R31, R31, R136 ;  /* 0x000000881f1f7221 */ /* 0x000fe20000000000 */
[----:B------:R-:W-:Y:S01]  /*48d0*/  FADD R34, R11, R34 ;  /* 0x000000220b227221 */ /* 0x000fe20000000000 */
[----:B------:R-:W-:Y:S01]  /*48e0*/  F2FP.BF16.F32.PACK_AB R28, R33, R32 ;  /* 0x00000020211c723e */ /* 0x000fe200000010ff */
[----:B--2---:R-:W-:Y:S01]  /*48f0*/  FADD R10, R45, R46 ;  /* 0x0000002e2d0a7221 */ /* 0x004fe20000000000 */
[----:B------:R-:W-:Y:S01]  /*4900*/  FADD R141, R54, R141 ;  /* 0x0000008d368d7221 */ /* 0x000fe20000000000 */
[----:B-----5:R-:W-:Y:S01]  /*4910*/  @!P4 FMUL R27, R27, R27 ;  /* 0x0000001b1b1bc220 */ /* 0x020fe20000400000 */
[----:B------:R-:W-:Y:S01]  /*4920*/  F2FP.BF16.F32.PACK_AB R29, R39, R38 ;  /* 0x00000026271d723e */ /* 0x000fe200000010ff */
[----:B------:R-:W-:Y:S01]  /*4930*/  FADD R10, R10, R137 ;  /* 0x000000890a0a7221 */ /* 0x000fe20000000000 */
[----:B------:R-:W-:Y:S01]  /*4940*/  FADD R141, R30, R141 ;  /* 0x0000008d1e8d7221 */ /* 0x000fe20000000000 */
[-C--:B------:R-:W-:Y:S01]  /*4950*/  FMUL R122, R122, R27.reuse ;  /* 0x0000001b7a7a7220 */ /* 0x080fe20000400000 */
[----:B------:R-:W-:Y:S01]  /*4960*/  FMUL R123, R123, R27 ;  /* 0x0000001b7b7b7220 */ /* 0x000fe20000400000 */
[----:B------:R-:W-:Y:S01]  /*4970*/  FADD R10, R10, R31 ;  /* 0x0000001f0a0a7221 */ /* 0x000fe20000000000 */
[----:B---3--:R-:W-:Y:S01]  /*4980*/  @!P2 FMUL R9, R9, R9 ;  /* 0x000000090909a220 */ /* 0x008fe20000400000 */
[-C--:B------:R-:W-:Y:S01]  /*4990*/  FMUL R126, R126, R27.reuse ;  /* 0x0000001b7e7e7220 */ /* 0x080fe20000400000 */
[-C--:B------:R-:W-:Y:S01]  /*49a0*/  FMUL R127, R127, R27.reuse ;  /* 0x0000001b7f7f7220 */ /* 0x080fe20000400000 */
[----:B------:R-:W-:Y:S01]  /*49b0*/  FADD R10, R10, R141 ;  /* 0x0000008d0a0a7221 */ /* 0x000fe20000000000 */
[-C--:B------:R-:W-:Y:S01]  /*49c0*/  FMUL R130, R130, R27.reuse ;  /* 0x0000001b82827220 */ /* 0x080fe20000400000 */
[-C--:B------:R-:W-:Y:S01]  /*49d0*/  FMUL R131, R131, R27.reuse ;  /* 0x0000001b83837220 */ /* 0x080fe20000400000 */
[-C--:B------:R-:W-:Y:S01]  /*49e0*/  FMUL R134, R134, R27.reuse ;  /* 0x0000001b86867220 */ /* 0x080fe20000400000 */
[----:B------:R-:W-:Y:S01]  /*49f0*/  FFMA R0, R27, R0, R10 ;  /* 0x000000001b007223 */ /* 0x000fe2000000000a */
[----:B------:R-:W-:Y:S01]  /*4a00*/  SHF.L.U32 R10, R19, 0x1f, RZ ;  /* 0x0000001f130a7819 */ /* 0x000fe200000006ff */
[-C--:B------:R-:W-:Y:S01]  /*4a10*/  FMUL R135, R135, R27.reuse ;  /* 0x0000001b87877220 */ /* 0x080fe20000400000 */
[-C--:B------:R-:W-:Y:S01]  /*4a20*/  FMUL R106, R106, R27.reuse ;  /* 0x0000001b6a6a7220 */ /* 0x080fe20000400000 */
[-C--:B------:R-:W-:Y:S01]  /*4a30*/  FMUL R107, R107, R27.reuse ;  /* 0x0000001b6b6b7220 */ /* 0x080fe20000400000 */
[----:B------:R1:W2:Y:S01]  /*4a40*/  SYNCS.PHASECHK.TRANS64.TRYWAIT P2, [UR7+0x27400], R10 ;  /* 0x0274000aff0075a7 */ /* 0x0002a20008040147 */
[-C--:B------:R-:W-:Y:S01]  /*4a50*/  FMUL R110, R110, R27.reuse ;  /* 0x0000001b6e6e7220 */ /* 0x080fe20000400000 */
        /* <DEDUP_REMOVED lines=28> */
[----:B------:R-:W-:Y:S01]  /*4c20*/  FMUL R71, R71, R27 ;  /* 0x0000001b47477220 */ /* 0x000fe20000400000 */
[----:B------:R-:W-:Y:S01]  /*4c30*/  FFMA R6, R9, R6, R34 ;  /* 0x0000000609067223 */ /* 0x000fe20000000022 */
[----:B------:R-:W-:Y:S01]  /*4c40*/  F2FP.BF16.F32.PACK_AB R27, R52, R49 ;  /* 0x00000031341b723e */ /* 0x000fe200000010ff */
        /* <DEDUP_REMOVED lines=40> */
[----:B------:R-:W-:-:S02]  /*4ed0*/  F2FP.BF16.F32.PACK_AB R30, R37, R36 ;  /* 0x00000024251e723e */ /* 0x000fc400000010ff */
[----:B------:R-:W-:Y:S02]  /*4ee0*/  F2FP.BF16.F32.PACK_AB R31, R43, R42 ;  /* 0x0000002a2b1f723e */ /* 0x000fe400000010ff */
[----:B------:R-:W-:Y:S02]  /*4ef0*/  F2FP.BF16.F32.PACK_AB R32, R12, R13 ;  /* 0x0000000d0c20723e */ /* 0x000fe400000010ff */
[----:B------:R-:W-:Y:S02]  /*4f00*/  F2FP.BF16.F32.PACK_AB R33, R47, R46 ;  /* 0x0000002e2f21723e */ /* 0x000fe400000010ff */
[----:B------:R-:W-:Y:S02]  /*4f10*/  F2FP.BF16.F32.PACK_AB R34, R14, R15 ;  /* 0x0000000f0e22723e */ /* 0x000fe400000010ff */
[----:B------:R-:W-:Y:S02]  /*4f20*/  F2FP.BF16.F32.PACK_AB R52, R8, R21 ;  /* 0x000000150834723e */ /* 0x000fe400000010ff */
[----:B------:R-:W-:Y:S01]  /*4f30*/  F2FP.BF16.F32.PACK_AB R54, R20, R41 ;  /* 0x000000291436723e */ /* 0x000fe200000010ff */
[----:B-12---:R-:W-:Y:S06]  /*4f40*/  @!P0 BRA `(.L_x_29) ;  /* 0x0000000000048947 */ /* 0x006fec0003800000 */
[----:B------:R-:W-:Y:S01]  /*4f50*/  BPT.TRAP 0x1 ;  /* 0x000000040000795c */ /* 0x000fe20000300000 */
.L_x_29:
[----:B------:R-:W-:Y:S05]  /*4f60*/  @P2 BRA `(.L_x_30) ;  /* 0x0000000000082947 */ /* 0x000fea0003800000 */
[----:B------:R-:W1:Y:S02]  /*4f70*/  SYNCS.PHASECHK.TRANS64.TRYWAIT P2, [UR7+0x27400], R10 ;  /* 0x0274000aff0075a7 */ /* 0x000e640008040147 */
[----:B-1----:R-:W-:Y:S05]  /*4f80*/  @!P2 BRA `(.L_x_31) ;  /* 0x000000740060a947 */ /* 0x002fea0003800000 */
.L_x_30:
[----:B------:R-:W-:Y:S01]  /*4f90*/  UIMAD UR7, UR6, 0x500, UR38 ;  /* 0x00000500060778a4 */ /* 0x000fe2000f8e0226 */
[----:B------:R-:W-:Y:S01]  /*4fa0*/  WARPGROUP.ARRIVE ;  /* 0x00000000000079c5 */ /* 0x000fe20000000000 */
[----:B------:R-:W-:Y:S01]  /*4fb0*/  UMOV UR11, 0x80000020 ;  /* 0x80000020000b7882 */ /* 0x000fe20000000000 */
[----:B------:R-:W-:Y:S01]  /*4fc0*/  F2FP.BF16.F32.PACK_AB R55, R40, R55 ;  /* 0x000000372837723e */ /* 0x000fe200000010ff */
[----:B------:R-:W-:Y:S02]  /*4fd0*/  UIADD3 UR14, UR7, 0x100, URZ ;  /* 0x00000100070e7890 */ /* 0x000fe4000fffe03f */
[----:B------:R-:W-:Y:S02]  /*4fe0*/  UIADD3 UR15, UR7, 0x200, URZ ;  /* 0x00000200070f7890 */ /* 0x000fe4000fffe03f */
[----:B------:R-:W-:Y:S01]  /*4ff0*/  UMOV UR10, UR7 ;  /* 0x00000007000a7c82 */ /* 0x000fe20008000000 */
[----:B------:R-:W-:Y:S01]  /*5000*/  UIADD3 UR18, UR7, 0x300, URZ ;  /* 0x0000030007127890 */ /* 0x000fe2000fffe03f */
[----:B------:R-:W-:Y:S01]  /*5010*/  HGMMA.64x32x16.F32.BF16 R120, R24, gdesc[UR8].tnspB, R120, gsb0 ;  /* 0x4060000818787df0 */ /* 0x000fe20008001878 */
[----:B------:R-:W-:Y:S01]  /*5020*/  UMOV UR10, UR14 ;  /* 0x0000000e000a7c82 */ /* 0x000fe20008000000 */
[----:B------:R-:W-:Y:S01]  /*5030*/  UMOV UR11, 0x80000020 ;  /* 0x80000020000b7882 */ /* 0x000fe20000000000 */
[----:B------:R-:W-:-:S02]  /*5040*/  UIADD3 UR19, UR7, 0x400, URZ ;  /* 0x0000040007137890 */ /* 0x000fc4000fffe03f */
        /* <DEDUP_REMOVED lines=79> */
[----:B------:R-:W-:Y:S01]  /*5540*/  UIADD3 UR10, UR7, 0xc0, URZ ;  /* 0x000000c0070a7890 */ /* 0x000fe2000fffe03f */
        /* <DEDUP_REMOVED lines=28> */
.L_x_32:
[----:B------:R-:W-:-:S04]  /*5710*/  ULEA UR7, UR4, UR37, 0x3 ;  /* 0x0000002504077291 */ /* 0x000fc8000f8e183f */
[----:B------:R-:W-:-:S04]  /*5720*/  UIADD3 UR7, UR7, 0x27428, URZ ;  /* 0x0002742807077890 */ /* 0x000fc8000fffe03f */
[----:B------:R-:W-:-:S09]  /*5730*/  UPRMT UR7, URZ, 0x654, UR7 ;  /* 0x000006543f077896 */ /* 0x000fd20008000007 */
[----:B------:R-:W-:Y:S01]  /*5740*/  SYNCS.ARRIVE.TRANS64.RED.A1T0 RZ, [UR7], RZ ;  /* 0x000000ffffff79a7 */ /* 0x000fe20008100407 */
[----:B------:R-:W-:Y:S05]  /*5750*/  @P1 BRA `(.L_x_33) ;  /* 0x0000000000041947 */ /* 0x000fea0003800000 */
[----:B------:R-:W-:Y:S01]  /*5760*/  BPT.TRAP 0x1 ;  /* 0x000000040000795c */ /* 0x000fe20000300000 */
.L_x_33:
[----:B------:R-:W-:-:S04]  /*5770*/  UIADD3 UR4, UR4, 0x1, URZ ;  /* 0x0000000104047890 */ /* 0x000fc8000fffe03f */
[----:B------:R-:W-:-:S04]  /*5780*/  UISETP.NE.AND UP0, UPT, UR4, 0x5, UPT ;  /* 0x000000050400788c */ /* 0x000fc8000bf05270 */
[----:B------:R-:W-:Y:S01]  /*5790*/  USEL UR7, UR4, URZ, UP0 ;  /* 0x0000003f04077287 */ /* 0x000fe20008000000 */
[----:B------:R-:W-:Y:S11]  /*57a0*/  @!P0 BRA `(.L_x_34) ;  /* 0x0000000000048947 */ /* 0x000ff60003800000 */
[----:B------:R-:W-:Y:S01]  /*57b0*/  BPT.TRAP 0x1 ;  /* 0x000000040000795c */ /* 0x000fe20000300000 */
.L_x_34:
[----:B------:R-:W-:-:S04]  /*57c0*/  ULEA UR4, UR7, UR37, 0x3 ;  /* 0x0000002507047291 */ /* 0x000fc8000f8e183f */
[----:B------:R-:W-:-:S04]  /*57d0*/  UIADD3 UR4, UR4, 0x27428, URZ ;  /* 0x0002742804047890 */ /* 0x000fc8000fffe03f */
[----:B------:R-:W-:-:S09]  /*57e0*/  UPRMT UR4, URZ, 0x654, UR4 ;  /* 0x000006543f047896 */ /* 0x000fd20008000004 */
[----:B------:R-:W-:Y:S01]  /*57f0*/  SYNCS.ARRIVE.TRANS64.RED.A1T0 RZ, [UR4], RZ ;  /* 0x000000ffffff79a7 */ /* 0x000fe20008100404 */
[----:B------:R-:W-:Y:S05]  /*5800*/  @P1 BRA `(.L_x_35) ;  /* 0x0000000000041947 */ /* 0x000fea0003800000 */
[----:B------:R-:W-:Y:S01]  /*5810*/  BPT.TRAP 0x1 ;  /* 0x000000040000795c */ /* 0x000fe20000300000 */
.L_x_35:
[----:B------:R-:W-:Y:S01]  /*5820*/  UIADD3 UR6, UR6, 0x1, URZ ;  /* 0x0000000106067890 */ /* 0x000fe2000fffe03f */
[C---:B------:R-:W-:Y:S01]  /*5830*/  ISETP.GT.AND P2, PT, R7.reuse, 0x2, PT ;  /* 0x000000020700780c */ /* 0x040fe20003f44270 */
[----:B------:R-:W-:Y:S01]  /*5840*/  UIADD3 UR4, UR7, 0x1, URZ ;  /* 0x0000000107047890 */ /* 0x000fe2000fffe03f */
[----:B------:R-:W-:Y:S01]  /*5850*/  IADD3 R7, R7, -0x1, RZ ;  /* 0xffffffff07077810 */ /* 0x000fe20007ffe0ff */
[----:B------:R-:W-:Y:S01]  /*5860*/  UISETP.NE.AND UP1, UPT, UR6, 0x5, UPT ;  /* 0x000000050600788c */ /* 0x000fe2000bf25270 */
[----:B------:R-:W-:Y:S01]  /*5870*/  IADD3 R3, R3, 0x40, RZ ;  /* 0x0000004003037810 */ /* 0x000fe20007ffe0ff */
[----:B------:R-:W-:Y:S01]  /*5880*/  UISETP.NE.AND UP0, UPT, UR4, 0x5, UPT ;  /* 0x000000050400788c */ /* 0x000fe2000bf05270 */
[----:B------:R-:W-:Y:S01]  /*5890*/  MOV R11, R4 ;  /* 0x00000004000b7202 */ /* 0x000fe20000000f00 */
[----:B------:R-:W-:Y:S01]  /*58a0*/  USEL UR7, URZ, 0x1, UP1 ;  /* 0x000000013f077887 */ /* 0x000fe20008800000 */
[----:B-1----:R-:W-:Y:S01]  /*58b0*/  MOV R9, R5 ;  /* 0x0000000500097202 */ /* 0x002fe20000000f00 */
[----:B------:R-:W-:-:S02]  /*58c0*/  USEL UR4, UR4, URZ, UP0 ;  /* 0x0000003f04047287 */ /* 0x000fc40008000000 */
[----:B------:R-:W-:Y:S02]  /*58d0*/  USEL UR36, UR6, URZ, UP1 ;  /* 0x0000003f06247287 */ /* 0x000fe40008800000 */
[----:B------:R-:W-:Y:S01]  /*58e0*/  LOP3.LUT R19, R19, UR7, RZ, 0x3c, !PT ;  /* 0x0000000713137c12 */ /* 0x000fe2000f8e3cff */
[----:B------:R-:W-:Y:S09]  /*58f0*/  @P2 BRA `(.L_x_36) ;  /* 0xffffffdc00202947 */ /* 0x000ff2000383ffff */
.L_x_25:
[----:B------:R-:W-:-:S13]  /*5900*/  ISETP.GE.AND P2, PT, R7, 0x1, PT ;  /* 0x000000010700780c */ /* 0x000fda0003f46270 */
[----:B------:R-:W-:Y:S05]  /*5910*/  @!P2 BRA `(.L_x_37) ;  /* 0x0000002400eca947 */ /* 0x000fea0003800000 */
[----:B------:R-:W-:Y:S01]  /*5920*/  IMAD.MOV.U32 R8, RZ, RZ, R4 ;  /* 0x000000ffff087224 */ /* 0x000fe200078e0004 */
[----:B------:R-:W-:Y:S01]  /*5930*/  MOV R9, R5 ;  /* 0x0000000500097202 */ /* 0x000fe20000000f00 */
[----:B------:R-:W-:Y:S01]  /*5940*/  ULDC UR7, c[0x0][0x28c] ;  /* 0x0000a30000077ab9 */ /* 0x000fe20000000800 */
[----:B------:R-:W-:-:S05]  /*5950*/  ULDC UR5, c[0x0][0x604] ;  /* 0x0001810000057ab9 */ /* 0x000fca0000000800 */
.L_x_48:
[----:B------:R-:W-:Y:S05]  /*5960*/  @!P0 BRA `(.L_x_38) ;  /* 0x0000000000048947 */ /* 0x000fea0003800000 */
[----:B------:R-:W-:Y:S01]  /*5970*/  BPT.TRAP 0x1 ;  /* 0x000000040000795c */ /* 0x000fe20000300000 */
.L_x_38:
[----:B------:R-:W-:Y:S01]  /*5980*/  ULEA UR6, UR36, UR37, 0x3 ;  /* 0x0000002524067291 */ /* 0x000fe2000f8e183f */
[----:B------:R-:W-:-:S08]  /*5990*/  SHF.L.U32 R4, R19, 0x1f, RZ ;  /* 0x0000001f13047819 */ /* 0x000fd000000006ff */
[----:B------:R-:W1:Y:S02]  /*59a0*/  SYNCS.PHASECHK.TRANS64.TRYWAIT P2, [UR6+0x27400], R4 ;  /* 0x02740004ff0075a7 */ /* 0x000e640008040146 */
[----:B-1----:R-:W-:Y:S05]  /*59b0*/  @!P2 BRA `(.L_x_39) ;  /* 0x0000006800eca947 */ /* 0x002fea0003800000 */
.L_x_132:
        /* <DEDUP_REMOVED lines=25> */
[----:B------:R-:W-:Y:S01]  /*5b50*/  USEL UR6, UR6, URZ, UP0 ;  /* 0x0000003f06067287 */ /* 0x000fe20008000000 */
        /* <DEDUP_REMOVED lines=23> */
[----:B------:R-:W-:Y:S01]  /*5cd0*/  HGMMA.64x64x16.F32.BF16 R24, gdesc[UR8], R24, gsb0 ;  /* 0x00e00000081879f0 */ /* 0x000fe20008001818 */
[----:B------:R-:W-:-:S06]  /*5ce0*/  USEL UR10, URZ, 0x1, UP0 ;  /* 0x000000013f0a7887 */ /* 0x000fcc0008000000 */
[----:B------:R-:W-:Y:S01]  /*5cf0*/  LOP3.LUT R19, R19, UR10, RZ, 0x3c, !PT ;  /* 0x0000000a13137c12 */ /* 0x000fe2000f8e3cff */
[----:B------:R-:W-:Y:S02]  /*5d00*/  WARPGROUP.DEPBAR.LE gsb0, 0x0 ;  /* 0x00008000000079c5 */ /* 0x000fe40000010000 */
[----:B------:R-:W-:-:S06]  /*5d10*/  WARPGROUP.ARRIVE ;  /* 0x00000000000079c5 */ /* 0x000fcc0000000000 */
[----:B------:R-:W-:Y:S03]  /*5d20*/  HGMMA.64x64x16.F32.BF16 R24, gdesc[UR52], R24, gsb0 ;  /* 0x00e00000341879f0 */ /* 0x000fe60008001818 */
[----:B------:R-:W-:Y:S02]  /*5d30*/  WARPGROUP.DEPBAR.LE gsb0, 0x0 ;  /* 0x00008000000079c5 */ /* 0x000fe40000010000 */
[----:B------:R-:W-:Y:S05]  /*5d40*/  @!P0 BRA `(.L_x_40) ;  /* 0x0000000000048947 */ /* 0x000fea0003800000 */
[----:B------:R-:W-:Y:S01]  /*5d50*/  BPT.TRAP 0x1 ;  /* 0x000000040000795c */ /* 0x000fe20000300000 */
.L_x_40:
[C---:B-1----:R-:W-:Y:S01]  /*5d60*/  IADD3 R4, R3.reuse, 0x1, RZ ;  /* 0x0000000103047810 */ /* 0x042fe20007ffe0ff */
[----:B------:R-:W-:Y:S01]  /*5d70*/  ULEA UR10, UR6, UR37, 0x3 ;  /* 0x00000025060a7291 */ /* 0x000fe2000f8e183f */
[C---:B------:R-:W-:Y:S02]  /*5d80*/  IADD3 R5, R3.reuse, 0x8, RZ ;  /* 0x0000000803057810 */ /* 0x040fe40007ffe0ff */
[----:B------:R-:W-:Y:S01]  /*5d90*/  ISETP.GE.AND P6, PT, R4, UR7, PT ;  /* 0x0000000704007c0c */ /* 0x000fe2000bfc6270 */
[C---:B------:R-:W-:Y:S01]  /*5da0*/  VIADD R4, R3.reuse, 0x10 ;  /* 0x0000001003047836 */ /* 0x040fe20000000000 */
[----:B------:R-:W-:Y:S02]  /*5db0*/  ISETP.GE.AND P5, PT, R3, UR7, PT ;  /* 0x0000000703007c0c */ /* 0x000fe4000bfa6270 */
[----:B------:R-:W-:Y:S02]  /*5dc0*/  ISETP.GE.AND P3, PT, R5, UR7, PT ;  /* 0x0000000705007c0c */ /* 0x000fe4000bf66270 */
[----:B------:R-:W-:-:S02]  /*5dd0*/  ISETP.GE.AND P4, PT, R4, UR7, PT ;  /* 0x0000000704007c0c */ /* 0x000fc4000bf86270 */
[C---:B------:R-:W-:Y:S02]  /*5de0*/  IADD3 R5, R3.reuse, 0x18, RZ ;  /* 0x0000001803057810 */ /* 0x040fe40007ffe0ff */
[----:B------:R-:W-:Y:S02]  /*5df0*/  IADD3 R4, R3, 0x11, RZ ;  /* 0x0000001103047810 */ /* 0x000fe40007ffe0ff */
[----:B------:R-:W-:Y:S02]  /*5e00*/  FSEL R26, R26, -INF , !P5 ;  /* 0xff8000001a1a7808 */ /* 0x000fe40006800000 */
[----:B------:R-:W-:Y:S02]  /*5e10*/  FSEL R25, R25, -INF , !P6 ;  /* 0xff80000019197808 */ /* 0x000fe40007000000 */
[----:B------:R-:W-:Y:S02]  /*5e20*/  FSEL R27, R27, -INF , !P6 ;  /* 0xff8000001b1b7808 */ /* 0x000fe40007000000 */
[----:B------:R-:W-:-:S02]  /*5e30*/  FSEL R11, R24, -INF , !P5 ;  /* 0xff800000180b7808 */ /* 0x000fc40006800000 */
[----:B------:R-:W-:Y:S02]  /*5e40*/  ISETP.GE.AND P6, PT, R5, UR7, PT ;  /* 0x0000000705007c0c */ /* 0x000fe4000bfc6270 */
[----:B------:R-:W-:Y:S02]  /*5e50*/  ISETP.GE.AND P5, PT, R4, UR7, PT ;  /* 0x0000000704007c0c */ /* 0x000fe4000bfa6270 */
[C---:B------:R-:W-:Y:S02]  /*5e60*/  IADD3 R5, R3.reuse, 0x19, RZ ;  /* 0x0000001903057810 */ /* 0x040fe40007ffe0ff */
[----:B------:R-:W-:Y:S02]  /*5e70*/  IADD3 R10, R3, 0x9, RZ ;  /* 0x00000009030a7810 */ /* 0x000fe40007ffe0ff */
[----:B------:R-:W-:Y:S02]  /*5e80*/  FMNMX R4, R26, R9, !PT ;  /* 0x000000091a047209 */ /* 0x000fe40007800000 */
[----:B------:R-:W-:-:S02]  /*5e90*/  FSEL R28, R28, -INF , !P3 ;  /* 0xff8000001c1c7808 */ /* 0x000fc40005800000 */
[----:B------:R-:W-:Y:S02]  /*5ea0*/  FSEL R30, R30, -INF , !P3 ;  /* 0xff8000001e1e7808 */ /* 0x000fe40005800000 */
[----:B------:R-:W-:Y:S02]  /*5eb0*/  ISETP.GE.AND P3, PT, R5, UR7, PT ;  /* 0x0000000705007c0c */ /* 0x000fe4000bf66270 */
[----:B------:R-:W-:Y:S02]  /*5ec0*/  ISETP.GE.AND P2, PT, R10, UR7, PT ;  /* 0x000000070a007c0c */ /* 0x000fe4000bf46270 */
[----:B------:R-:W-:Y:S02]  /*5ed0*/  FMNMX R5, R27, R4, !PT ;  /* 0x000000041b057209 */ /* 0x000fe40007800000 */
[----:B------:R-:W-:Y:S02]  /*5ee0*/  FSEL R31, R31, -INF , !P2 ;  /* 0xff8000001f1f7808 */ /* 0x000fe40005000000 */
[----:B------:R-:W-:-:S02]  /*5ef0*/  FMNMX R4, R30, R5, !PT ;  /* 0x000000051e047209 */ /* 0x000fc40007800000 */
[----:B------:R-:W-:Y:S02]  /*5f00*/  FSEL R34, R34, -INF , !P4 ;  /* 0xff80000022227808 */ /* 0x000fe40006000000 */
[----:B------:R-:W-:Y:S02]  /*5f10*/  FMNMX R5, R31, R4, !PT ;  /* 0x000000041f057209 */ /* 0x000fe40007800000 */
[----:B------:R-:W-:Y:S02]  /*5f20*/  IADD3 R10, R3, 0x20, RZ ;  /* 0x00000020030a7810 */ /* 0x000fe40007ffe0ff */
[----:B------:R-:W-:Y:S02]  /*5f30*/  FSEL R35, R35, -INF , !P5 ;  /* 0xff80000023237808 */ /* 0x000fe40006800000 */
[----:B------:R-:W-:Y:S02]  /*5f40*/  FMNMX R4, R34, R5, !PT ;  /* 0x0000000522047209 */ /* 0x000fe40007800000 */
[----:B------:R-:W-:-:S02]  /*5f50*/  FSEL R29, R29, -INF , !P2 ;  /* 0xff8000001d1d7808 */ /* 0x000fc40005000000 */
[----:B------:R-:W-:Y:S01]  /*5f60*/  ISETP.GE.AND P2, PT, R10, UR7, PT ;  /* 0x000000070a007c0c */ /* 0x000fe2000bf46270 */
[----:B------:R-:W-:Y:S01]  /*5f70*/  VIADD R10, R3, 0x21 ;  /* 0x00000021030a7836 */ /* 0x000fe20000000000 */
[----:B------:R-:W-:Y:S02]  /*5f80*/  FSEL R38, R38, -INF , !P6 ;  /* 0xff80000026267808 */ /* 0x000fe40007000000 */
[----:B------:R-:W-:Y:S02]  /*5f90*/  FMNMX R5, R35, R4, !PT ;  /* 0x0000000423057209 */ /* 0x000fe40007800000 */
[----:B------:R-:W-:Y:S02]  /*5fa0*/  FSEL R39, R39, -INF , !P3 ;  /* 0xff80000027277808 */ /* 0x000fe40005800000 */
[----:B------:R-:W-:Y:S02]  /*5fb0*/  FMNMX R4, R38, R5, !PT ;  /* 0x0000000526047209 */ /* 0x000fe40007800000 */
[----:B------:R-:W-:-:S02]  /*5fc0*/  FSEL R33, R33, -INF , !P5 ;  /* 0xff80000021217808 */ /* 0x000fc40006800000 */
[----:B------:R-:W-:Y:S02]  /*5fd0*/  ISETP.GE.AND P5, PT, R10, UR7, PT ;  /* 0x000000070a007c0c */ /* 0x000fe4000bfa6270 */
[C---:B------:R-:W-:Y:S02]  /*5fe0*/  IADD3 R10, R3.reuse, 0x29, RZ ;  /* 0x00000029030a7810 */ /* 0x040fe40007ffe0ff */
[----:B------:R-:W-:Y:S02]  /*5ff0*/  IADD3 R12, R3, 0x28, RZ ;  /* 0x00000028030c7810 */ /* 0x000fe40007ffe0ff */
[----:B------:R-:W-:Y:S02]  /*6000*/  FSEL R42, R42, -INF , !P2 ;  /* 0xff8000002a2a7808 */ /* 0x000fe40005000000 */
[----:B------:R-:W-:Y:S02]  /*6010*/  FMNMX R5, R39, R4, !PT ;  /* 0x0000000427057209 */ /* 0x000fe40007800000 */
[----:B------:R-:W-:-:S02]  /*6020*/  FSEL R36, R36, -INF , !P6 ;  /* 0xff80000024247808 */ /* 0x000fc40007000000 */
[----:B------:R-:W-:Y:S02]  /*6030*/  FSEL R32, R32, -INF , !P4 ;  /* 0xff80000020207808 */ /* 0x000fe40006000000 */
[----:B------:R-:W-:Y:S02]  /*6040*/  ISETP.GE.AND P6, PT, R10, UR7, PT ;  /* 0x000000070a007c0c */ /* 0x000fe4000bfc6270 */
[----:B------:R-:W-:Y:S02]  /*6050*/  ISETP.GE.AND P4, PT, R12, UR7, PT ;  /* 0x000000070c007c0c */ /* 0x000fe4000bf86270 */
[----:B------:R-:W-:Y:S02]  /*6060*/  IADD3 R10, R3, 0x30, RZ ;  /* 0x00000030030a7810 */ /* 0x000fe40007ffe0ff */
[----:B------:R-:W-:Y:S02]  /*6070*/  FSEL R43, R43, -INF , !P5 ;  /* 0xff8000002b2b7808 */ /* 0x000fe40006800000 */
[----:B------:R-:W-:-:S02]  /*6080*/  FMNMX R4, R42, R5, !PT ;  /* 0x000000052a047209 */ /* 0x000fc40007800000 */
[----:B------:R-:W-:Y:S02]  /*6090*/  FSEL R37, R37, -INF , !P3 ;  /* 0xff80000025257808 */ /* 0x000fe40005800000 */
[----:B------:R-:W-:Y:S02]  /*60a0*/  ISETP.GE.AND P3, PT, R10, UR7, PT ;  /* 0x000000070a007c0c */ /* 0x000fe4000bf66270 */
[----:B------:R-:W-:Y:S02]  /*60b0*/  FSEL R46, R46, -INF , !P4 ;  /* 0xff8000002e2e7808 */ /* 0x000fe40006000000 */
[----:B------:R-:W-:Y:S02]  /*60c0*/  FMNMX R5, R43, R4, !PT ;  /* 0x000000042b057209 */ /* 0x000fe40007800000 */
[----:B------:R-:W-:Y:S02]  /*60d0*/  IADD3 R10, R3, 0x31, RZ ;  /* 0x00000031030a7810 */ /* 0x000fe40007ffe0ff */
[----:B------:R-:W-:-:S02]  /*60e0*/  FSEL R40, R40, -INF , !P2 ;  /* 0xff80000028287808 */ /* 0x000fc40005000000 */
[----:B------:R-:W-:Y:S02]  /*60f0*/  FSEL R47, R47, -INF , !P6 ;  /* 0xff8000002f2f7808 */ /* 0x000fe40007000000 */
[----:B------:R-:W-:Y:S02]  /*6100*/  FMNMX R4, R46, R5, !PT ;  /* 0x000000052e047209 */ /* 0x000fe40007800000 */
[----:B------:R-:W-:Y:S01]  /*6110*/  ISETP.GE.AND P2, PT, R10, UR7, PT ;  /* 0x000000070a007c0c */ /* 0x000fe2000bf46270 */
[----:B------:R-:W-:Y:S01]  /*6120*/  VIADD R10, R3, 0x38 ;  /* 0x00000038030a7836 */ /* 0x000fe20000000000 */
[----:B------:R-:W-:Y:S02]  /*6130*/  FSEL R50, R50, -INF , !P3 ;  /* 0xff80000032327808 */ /* 0x000fe40005800000 */
[----:B------:R-:W-:Y:S02]  /*6140*/  FMNMX R5, R47, R4, !PT ;  /* 0x000000042f057209 */ /* 0x000fe40007800000 */
[----:B------:R-:W-:-:S02]  /*6150*/  FSEL R41, R41, -INF , !P5 ;  /* 0xff80000029297808 */ /* 0x000fc40006800000 */
[----:B------:R-:W-:Y:S02]  /*6160*/  ISETP.GE.AND P5, PT, R10, UR7, PT ;  /* 0x000000070a007c0c */ /* 0x000fe4000bfa6270 */
[----:B------:R-:W-:Y:S02]  /*6170*/  IADD3 R10, R3, 0x39, RZ ;  /* 0x00000039030a7810 */ /* 0x000fe40007ffe0ff */
[----:B------:R-:W-:Y:S02]  /*6180*/  FSEL R51, R51, -INF , !P2 ;  /* 0xff80000033337808 */ /* 0x000fe40005000000 */
[----:B------:R-:W-:Y:S02]  /*6190*/  FMNMX R4, R50, R5, !PT ;  /* 0x0000000532047209 */ /* 0x000fe40007800000 */
[----:B------:R-:W-:Y:S02]  /*61a0*/  FSEL R44, R44, -INF , !P4 ;  /* 0xff8000002c2c7808 */ /* 0x000fe40006000000 */
[----:B------:R-:W-:-:S02]  /*61b0*/  ISETP.GE.AND P4, PT, R10, UR7, PT ;  /* 0x000000070a007c0c */ /* 0x000fc4000bf86270 */
[----:B------:R-:W-:Y:S02]  /*61c0*/  FSEL R54, R54, -INF , !P5 ;  /* 0xff80000036367808 */ /* 0x000fe40006800000 */
[----:B------:R-:W-:Y:S02]  /*61d0*/  FMNMX R5, R51, R4, !PT ;  /* 0x0000000433057209 */ /* 0x000fe40007800000 */
[----:B------:R-:W-:Y:S02]  /*61e0*/  FSEL R55, R55, -INF , !P4 ;  /* 0xff80000037377808 */ /* 0x000fe40006000000 */
[----:B------:R-:W-:Y:S02]  /*61f0*/  FMNMX R4, R54, R5, !PT ;  /* 0x0000000536047209 */ /* 0x000fe40007800000 */
[----:B------:R-:W-:Y:S02]  /*6200*/  P2R R13, PR, RZ, 0x2 ;  /* 0x00000002ff0d7803 */ /* 0x000fe40000000000 */
[----:B------:R-:W-:-:S02]  /*6210*/  FMNMX R10, R55, R4, !PT ;  /* 0x00000004370a7209 */ /* 0x000fc40007800000 */
[----:B------:R-:W-:Y:S02]  /*6220*/  FMNMX R4, R11, R8, !PT ;  /* 0x000000080b047209 */ /* 0x000fe40007800000 */
[----:B------:R-:W-:Y:S01]  /*6230*/  FSEL R48, R48, -INF , !P3 ;  /* 0xff80000030307808 */ /* 0x000fe20005800000 */
[----:B------:R-:W1:Y:S01]  /*6240*/  SHFL.BFLY PT, R5, R10, 0x1, 0x1f ;  /* 0x0c201f000a057f89 */ /* 0x000e6200000e0000 */
[----:B------:R-:W-:Y:S02]  /*6250*/  FSEL R45, R45, -INF , !P6 ;  /* 0xff8000002d2d7808 */ /* 0x000fe40007000000 */
[----:B------:R-:W-:Y:S02]  /*6260*/  FSEL R49, R49, -INF , !P2 ;  /* 0xff80000031317808 */ /* 0x000fe40005000000 */
[----:B------:R-:W-:Y:S02]  /*6270*/  FSEL R52, R52, -INF , !P5 ;  /* 0xff80000034347808 */ /* 0x000fe40006800000 */
[----:B------:R-:W-:-:S02]  /*6280*/  FSEL R53, R53, -INF , !P4 ;  /* 0xff80000035357808 */ /* 0x000fc40006000000 */
[----:B-1----:R-:W-:-:S05]  /*6290*/  FMNMX R12, R10, R5, !PT ;  /* 0x000000050a0c7209 */ /* 0x002fca0007800000 */
[----:B------:R-:W1:Y:S02]  /*62a0*/  SHFL.BFLY PT, R5, R12, 0x2, 0x1f ;  /* 0x0c401f000c057f89 */ /* 0x000e6400000e0000 */
[----:B-1----:R-:W-:-:S04]  /*62b0*/  FMNMX R5, R12, R5, !PT ;  /* 0x000000050c057209 */ /* 0x002fc80007800000 */
[----:B------:R-:W-:-:S04]  /*62c0*/  FSETP.NEU.AND P1, PT, R5, -INF , PT ;  /* 0xff8000000500780b */ /* 0x000fc80003f2d000 */
[----:B------:R-:W-:Y:S02]  /*62d0*/  FSEL R14, R5, RZ, P1 ;  /* 0x000000ff050e7208 */ /* 0x000fe40000800000 */
[----:B------:R-:W-:Y:S02]  /*62e0*/  ISETP.NE.AND P1, PT, R13, RZ, PT ;  /* 0x000000ff0d00720c */ /* 0x000fe40003f25270 */
[----:B------:R-:W-:Y:S01]  /*62f0*/  FMNMX R13, R25, R4, !PT ;  /* 0x00000004190d7209 */ /* 0x000fe20007800000 */
[C---:B------:R-:W-:Y:S01]  /*6300*/  FMUL R10, R14.reuse, UR5 ;  /* 0x000000050e0a7c20 */ /* 0x040fe20008400000 */
[----:B------:R-:W-:Y:S02]  /*6310*/  FADD R14, -R14, R9 ;  /* 0x000000090e0e7221 */ /* 0x000fe40000000100 */
[----:B------:R-:W-:Y:S01]  /*6320*/  FMNMX R4, R28, R13, !PT ;  /* 0x0000000d1c047209 */ /* 0x000fe20007800000 */
[--C-:B------:R-:W-:Y:S01]  /*6330*/  FFMA R27, R27, UR5, -R10.reuse ;  /* 0x000000051b1b7c23 */ /* 0x100fe2000800080a */
[--C-:B------:R-:W-:Y:S01]  /*6340*/  FFMA R26, R26, UR5, -R10.reuse ;  /* 0x000000051a1a7c23 */ /* 0x100fe2000800080a */
        /* <DEDUP_REMOVED lines=17> */
[----:B------:R-:W-:Y:S01]  /*6460*/  FMNMX R13, R37, R4, !PT ;  /* 0x00000004250d7209 */ /* 0x000fe20007800000 */
[--C-:B------:R-:W-:Y:S01]  /*6470*/  FFMA R21, R46, UR5, -R10.reuse ;  /* 0x000000052e157c23 */ /* 0x100fe2000800080a */
[----:B------:R-:W-:Y:S01]  /*6480*/  FSETP.GEU.AND P2, PT, R30, -126, PT ;  /* 0xc2fc00001e00780b */ /* 0x000fe20003f4e000 */
[----:B------:R-:W-:Y:S01]  /*6490*/  @!P6 FMUL R26, R26, 0.5 ;  /* 0x3f0000001a1ae820 */ /* 0x000fe20000400000 */
[----:B------:R-:W-:Y:S01]  /*64a0*/  FMNMX R4, R40, R13, !PT ;  /* 0x0000000d28047209 */ /* 0x000fe20007800000 */
[----:B------:R-:W1:Y:S01]  /*64b0*/  MUFU.EX2 R137, R27 ;  /* 0x0000001b00897308 */ /* 0x000e620000000800 */
[----:B------:R-:W-:Y:S01]  /*64c0*/  FFMA R24, R50, UR5, -R10 ;  /* 0x0000000532187c23 */ /* 0x000fe2000800080a */
[----:B------:R-:W-:Y:S01]  /*64d0*/  @!P5 FMUL R31, R31, 0.5 ;  /* 0x3f0000001f1fd820 */ /* 0x000fe20000400000 */
[----:B------:R-:W-:Y:S01]  /*64e0*/  FMNMX R13, R41, R4, !PT ;  /* 0x00000004290d7209 */ /* 0x000fe20007800000 */
[----:B------:R-:W-:-:S02]  /*64f0*/  FMUL R14, R14, UR5 ;  /* 0x000000050e0e7c20 */ /* 0x000fc40008400000 */
[----:B------:R-:W-:Y:S01]  /*6500*/  @!P4 FMUL R34, R34, 0.5 ;  /* 0x3f0000002222c820 */ /* 0x000fe20000400000 */
[----:B------:R-:W-:Y:S01]  /*6510*/  FMNMX R4, R44, R13, !PT ;  /* 0x0000000d2c047209 */ /* 0x000fe20007800000 */
[----:B------:R-:W2:Y:S02]  /*6520*/  MUFU.EX2 R136, R26 ;  /* 0x0000001a00887308 */ /* 0x000ea40000000800 */
[----:B------:R-:W-:Y:S01]  /*6530*/  @!P2 FMUL R30, R30, 0.5 ;  /* 0x3f0000001e1ea820 */ /* 0x000fe20000400000 */
[----:B------:R-:W-:-:S04]  /*6540*/  FMNMX R13, R45, R4, !PT ;  /* 0x000000042d0d7209 */ /* 0x000fc80007800000 */
[----:B------:R-:W-:Y:S01]  /*6550*/  FMNMX R4, R48, R13, !PT ;  /* 0x0000000d30047209 */ /* 0x000fe20007800000 */
[----:B------:R-:W3:Y:S01]  /*6560*/  MUFU.EX2 R139, R31 ;  /* 0x0000001f008b7308 */ /* 0x000ee20000000800 */
[----:B-1----:R-:W-:Y:S01]  /*6570*/  @!P3 FMUL R137, R137, R137 ;  /* 0x000000898989b220 */ /* 0x002fe20000400000 */
[----:B------:R-:W-:Y:S02]  /*6580*/  FSETP.GEU.AND P3, PT, R12, -126, PT ;  /* 0xc2fc00000c00780b */ /* 0x000fe40003f6e000 */
[----:B------:R-:W-:-:S04]  /*6590*/  FMNMX R13, R49, R4, !PT ;  /* 0x00000004310d7209 */ /* 0x000fc80007800000 */
[----:B------:R-:W-:Y:S01]  /*65a0*/  FMNMX R4, R52, R13, !PT ;  /* 0x0000000d34047209 */ /* 0x000fe20007800000 */
[----:B------:R-:W1:Y:S01]  /*65b0*/  MUFU.EX2 R38, R34 ;  /* 0x0000002200267308 */ /* 0x000e620000000800 */
[----:B--2---:R-:W-:Y:S01]  /*65c0*/  @!P6 FMUL R136, R136, R136 ;  /* 0x000000888888e220 */ /* 0x004fe20000400000 */
[----:B------:R-:W-:Y:S02]  /*65d0*/  FSETP.GEU.AND P6, PT, R35, -126, PT ;  /* 0xc2fc00002300780b */ /* 0x000fe40003fce000 */
[----:B------:R-:W-:Y:S02]  /*65e0*/  FMNMX R4, R53, R4, !PT ;  /* 0x0000000435047209 */ /* 0x000fe40007800000 */
[----:B------:R-:W-:Y:S02]  /*65f0*/  @!P3 FMUL R12, R12, 0.5 ;  /* 0x3f0000000c0cb820 */ /* 0x000fe40000400000 */
[----:B------:R-:W2:Y:S01]  /*6600*/  MUFU.EX2 R138, R30 ;  /* 0x0000001e008a7308 */ /* 0x000ea20000000800 */
[----:B------:R-:W4:Y:S01]  /*6610*/  SHFL.BFLY PT, R13, R4, 0x1, 0x1f ;  /* 0x0c201f00040d7f89 */ /* 0x000f2200000e0000 */
[----:B---3--:R-:W-:Y:S01]  /*6620*/  @!P5 FMUL R139, R139, R139 ;  /* 0x0000008b8b8bd220 */ /* 0x008fe20000400000 */
[----:B------:R-:W-:-:S04]  /*6630*/  FSETP.GEU.AND P5, PT, R15, -126, PT ;  /* 0xc2fc00000f00780b */ /* 0x000fc80003fae000 */
[----:B------:R-:W-:Y:S01]  /*6640*/  @!P6 FMUL R35, R35, 0.5 ;  /* 0x3f0000002323e820 */ /* 0x000fe20000400000 */
[----:B------:R3:W5:Y:S01]  /*6650*/  MUFU.EX2 R42, R12 ;  /* 0x0000000c002a7308 */ /* 0x0007620000000800 */
[----:B-1----:R-:W-:Y:S01]  /*6660*/  @!P4 FMUL R38, R38, R38 ;  /* 0x000000262626c220 */ /* 0x002fe20000400000 */
[----:B------:R-:W-:-:S06]  /*6670*/  FSETP.GEU.AND P4, PT, R20, -126, PT ;  /* 0xc2fc00001400780b */ /* 0x000fcc0003f8e000 */
[----:B------:R-:W1:Y:S01]  /*6680*/  MUFU.EX2 R141, R35 ;  /* 0x00000023008d7308 */ /* 0x000e620000000800 */
[----:B--2---:R-:W-:Y:S01]  /*6690*/  @!P2 FMUL R138, R138, R138 ;  /* 0x0000008a8a8aa220 */ /* 0x004fe20000400000 */
[----:B------:R-:W-:Y:S01]  /*66a0*/  FSETP.GEU.AND P2, PT, R39, -126, PT ;  /* 0xc2fc00002700780b */ /* 0x000fe20003f4e000 */
[----:B------:R-:W-:Y:S01]  /*66b0*/  @!P5 FMUL R15, R15, 0.5 ;  /* 0x3f0000000f0fd820 */ /* 0x000fe20000400000 */
[----:B---3--:R-:W-:-:S03]  /*66c0*/  FFMA R12, R47, UR5, -R10 ;  /* 0x000000052f0c7c23 */ /* 0x008fc6000800080a */
[----:B------:R-:W-:Y:S01]  /*66d0*/  @!P4 FMUL R20, R20, 0.5 ;  /* 0x3f0000001414c820 */ /* 0x000fe20000400000 */
[----:B------:R2:W3:Y:S01]  /*66e0*/  MUFU.EX2 R143, R15 ;  /* 0x0000000f008f7308 */ /* 0x0004e20000000800 */
[----:B----4-:R-:W-:Y:S01]  /*66f0*/  FMNMX R4, R4, R13, !PT ;  /* 0x0000000d04047209 */ /* 0x010fe20007800000 */
[----:B-----5:R-:W-:Y:S01]  /*6700*/  @!P3 FMUL R42, R42, R42 ;  /* 0x0000002a2a2ab220 */ /* 0x020fe20000400000 */
[----:B------:R-:W-:-:S03]  /*6710*/  FSETP.GEU.AND P3, PT, R12, -126, PT ;  /* 0xc2fc00000c00780b */ /* 0x000fc60003f6e000 */
[----:B------:R-:W4:Y:S01]  /*6720*/  SHFL.BFLY PT, R13, R4, 0x2, 0x1f ;  /* 0x0c401f00040d7f89 */ /* 0x000f2200000e0000 */
[----:B------:R-:W-:Y:S01]  /*6730*/  @!P2 FMUL R39, R39, 0.5 ;  /* 0x3f0000002727a820 */ /* 0x000fe20000400000 */
[----:B------:R5:W4:Y:S01]  /*6740*/  MUFU.EX2 R46, R20 ;  /* 0x00000014002e7308 */ /* 0x000b220000000800 */
[----:B-1----:R-:W-:Y:S01]  /*6750*/  @!P6 FMUL R141, R141, R141 ;  /* 0x0000008d8d8de220 */ /* 0x002fe20000400000 */
[----:B------:R-:W-:Y:S01]  /*6760*/  FSETP.GEU.AND P6, PT, R21, -126, PT ;  /* 0xc2fc00001500780b */ /* 0x000fe20003fce000 */
[----:B--2---:R-:W-:-:S05]  /*6770*/  FFMA R15, R51, UR5, -R10 ;  /* 0x00000005330f7c23 */ /* 0x004fca000800080a */
[----:B------:R-:W1:Y:S01]  /*6780*/  MUFU.EX2 R43, R39 ;  /* 0x00000027002b7308 */ /* 0x000e620000000800 */
[----:B------:R-:W-:Y:S01]  /*6790*/  @!P3 FMUL R12, R12, 0.5 ;  /* 0x3f0000000c0cb820 */ /* 0x000fe20000400000 */
[----:B---3--:R-:W-:Y:S01]  /*67a0*/  @!P5 FMUL R143, R143, R143 ;  /* 0x0000008f8f8fd220 */ /* 0x008fe20000400000 */
[----:B------:R-:W-:Y:S01]  /*67b0*/  FSETP.GEU.AND P5, PT, R15, -126, PT ;  /* 0xc2fc00000f00780b */ /* 0x000fe20003fae000 */
[----:B-----5:R-:W-:-:S03]  /*67c0*/  FFMA R20, R54, UR5, -R10 ;  /* 0x0000000536147c23 */ /* 0x020fc6000800080a */
[----:B------:R-:W-:Y:S01]  /*67d0*/  @!P6 FMUL R21, R21, 0.5 ;  /* 0x3f0000001515e820 */ /* 0x000fe20000400000 */
[----:B------:R-:W2:Y:S01]  /*67e0*/  MUFU.EX2 R50, R12 ;  /* 0x0000000c00327308 */ /* 0x000ea20000000800 */
[----:B----4-:R-:W-:Y:S01]  /*67f0*/  @!P4 FMUL R46, R46, R46 ;  /* 0x0000002e2e2ec220 */ /* 0x010fe20000400000 */
[----:B------:R-:W-:-:S06]  /*6800*/  FMNMX R4, R4, R13, !PT ;  /* 0x0000000d04047209 */ /* 0x000fcc0007800000 */
[----:B------:R3:W4:Y:S01]  /*6810*/  MUFU.EX2 R47, R21 ;  /* 0x00000015002f7308 */ /* 0x0007220000000800 */
[----:B-1----:R-:W-:Y:S01]  /*6820*/  @!P2 FMUL R43, R43, R43 ;  /* 0x0000002b2b2ba220 */ /* 0x002fe20000400000 */
[----:B------:R-:W-:Y:S01]  /*6830*/  FSETP.NEU.AND P4, PT, R4, -INF , PT ;  /* 0xff8000000400780b */ /* 0x000fe20003f8d000 */
[----:B------:R-:W-:Y:S01]  /*6840*/  @!P5 FMUL R15, R15, 0.5 ;  /* 0x3f0000000f0fd820 */ /* 0x000fe20000400000 */
[----:B------:R-:W-:Y:S02]  /*6850*/  FSETP.GEU.AND P2, PT, R24, -126, PT ;  /* 0xc2fc00001800780b */ /* 0x000fe40003f4e000 */
[----:B------:R-:W-:Y:S02]  /*6860*/  FSEL R13, R4, RZ, P4 ;  /* 0x000000ff040d7208 */ /* 0x000fe40002000000 */
[----:B------:R-:W1:Y:S01]  /*6870*/  MUFU.EX2 R54, R15 ;  /* 0x0000000f00367308 */ /* 0x000e620000000800 */
[----:B---3--:R-:W-:Y:S01]  /*6880*/  FFMA R21, R55, UR5, -R10 ;  /* 0x0000000537157c23 */ /* 0x008fe2000800080a */
[----:B--2---:R-:W-:Y:S01]  /*6890*/  @!P3 FMUL R50, R50, R50 ;  /* 0x000000323232b220 */ /* 0x004fe20000400000 */
[C---:B------:R-:W-:Y:S01]  /*68a0*/  FMUL R10, R13.reuse, UR5 ;  /* 0x000000050d0a7c20 */ /* 0x040fe20008400000 */
[----:B------:R-:W-:Y:S01]  /*68b0*/  FSETP.GEU.AND P4, PT, R20, -126, PT ;  /* 0xc2fc00001400780b */ /* 0x000fe20003f8e000 */
[----:B------:R-:W-:-:S02]  /*68c0*/  FADD R13, -R13, R8 ;  /* 0x000000080d0d7221 */ /* 0x000fc40000000100 */
[--C-:B------:R-:W-:Y:S01]  /*68d0*/  FFMA R11, R11, UR5, -R10.reuse ;  /* 0x000000050b0b7c23 */ /* 0x100fe2000800080a */
[--C-:B------:R-:W-:Y:S01]  /*68e0*/  FFMA R12, R28, UR5, -R10.reuse ;  /* 0x000000051c0c7c23 */ /* 0x100fe2000800080a */
[----:B------:R-:W-:Y:S01]  /*68f0*/  @!P2 FMUL R24, R24, 0.5 ;  /* 0x3f0000001818a820 */ /* 0x000fe20000400000 */
[----:B----4-:R-:W-:Y:S01]  /*6900*/  @!P6 FMUL R47, R47, R47 ;  /* 0x0000002f2f2fe220 */ /* 0x010fe20000400000 */
[----:B------:R-:W-:Y:S01]  /*6910*/  FSETP.GEU.AND P6, PT, R21, -126, PT ;  /* 0xc2fc00001500780b */ /* 0x000fe20003fce000 */
[--C-:B------:R-:W-:Y:S01]  /*6920*/  FFMA R25, R25, UR5, -R10.reuse ;  /* 0x0000000519197c23 */ /* 0x100fe2000800080a */
[----:B------:R-:W-:Y:S01]  /*6930*/  FSETP.GEU.AND P3, PT, R11, -126, PT ;  /* 0xc2fc00000b00780b */ /* 0x000fe20003f6e000 */
[----:B------:R-:W2:Y:S01]  /*6940*/  MUFU.EX2 R51, R24 ;  /* 0x0000001800337308 */ /* 0x000ea20000000800 */
[--C-:B------:R-:W-:Y:S01]  /*6950*/  FFMA R33, R33, UR5, -R10.reuse ;  /* 0x0000000521217c23 */ /* 0x100fe2000800080a */
[--C-:B------:R-:W-:Y:S01]  /*6960*/  FFMA R29, R29, UR5, -R10.reuse ;  /* 0x000000051d1d7c23 */ /* 0x100fe2000800080a */
[----:B-1----:R-:W-:Y:S01]  /*6970*/  @!P5 FMUL R54, R54, R54 ;  /* 0x000000363636d220 */ /* 0x002fe20000400000 */
[----:B------:R-:W-:Y:S01]  /*6980*/  FSETP.GEU.AND P5, PT, R12, -126, PT ;  /* 0xc2fc00000c00780b */ /* 0x000fe20003fae000 */
[----:B------:R-:W-:Y:S01]  /*6990*/  @!P4 FMUL R20, R20, 0.5 ;  /* 0x3f0000001414c820 */ /* 0x000fe20000400000 */
[--C-:B------:R-:W-:Y:S01]  /*69a0*/  FFMA R32, R32, UR5, -R10.reuse ;  /* 0x0000000520207c23 */ /* 0x100fe2000800080a */
[--C-:B------:R-:W-:Y:S01]  /*69b0*/  FFMA R37, R37, UR5, -R10.reuse ;  /* 0x0000000525257c23 */ /* 0x100fe2000800080a */
[--C-:B------:R-:W-:Y:S01]  /*69c0*/  FFMA R36, R36, UR5, -R10.reuse ;  /* 0x0000000524247c23 */ /* 0x100fe2000800080a */
[----:B------:R-:W1:Y:S01]  /*69d0*/  MUFU.EX2 R55, R20 ;  /* 0x0000001400377308 */ /* 0x000e620000000800 */
[----:B------:R-:W-:Y:S01]  /*69e0*/  @!P6 FMUL R21, R21, 0.5 ;  /* 0x3f0000001515e820 */ /* 0x000fe20000400000 */
[--C-:B------:R-:W-:Y:S01]  /*69f0*/  FFMA R40, R40, UR5, -R10.reuse ;  /* 0x0000000528287c23 */ /* 0x100fe2000800080a */
[----:B------:R-:W-:Y:S01]  /*6a00*/  @!P3 FMUL R11, R11, 0.5 ;  /* 0x3f0000000b0bb820 */ /* 0x000fe20000400000 */
[--C-:B------:R-:W-:Y:S01]  /*6a10*/  FFMA R41, R41, UR5, -R10.reuse ;  /* 0x0000000529297c23 */ /* 0x100fe2000800080a */
[--C-:B------:R-:W-:Y:S01]  /*6a20*/  FFMA R44, R44, UR5, -R10.reuse ;  /* 0x000000052c2c7c23 */ /* 0x100fe2000800080a */
[--C-:B------:R-:W-:Y:S01]  /*6a30*/  FFMA R48, R48, UR5, -R10.reuse ;  /* 0x0000000530307c23 */ /* 0x100fe2000800080a */
[--C-:B------:R-:W-:Y:S01]  /*6a40*/  FFMA R45, R45, UR5, -R10.reuse ;  /* 0x000000052d2d7c23 */ /* 0x100fe2000800080a */
[----:B------:R-:W3:Y:S01]  /*6a50*/  MUFU.EX2 R28, R11 ;  /* 0x0000000b001c7308 */ /* 0x000ee20000000800 */
[----:B--2---:R-:W-:Y:S01]  /*6a60*/  @!P2 FMUL R51, R51, R51 ;  /* 0x000000333333a220 */ /* 0x004fe20000400000 */
[----:B------:R-:W-:Y:S01]  /*6a70*/  FSETP.GEU.AND P2, PT, R25, -126, PT ;  /* 0xc2fc00001900780b */ /* 0x000fe20003f4e000 */
[----:B------:R-:W-:Y:S01]  /*6a80*/  @!P5 FMUL R12, R12, 0.5 ;  /* 0x3f0000000c0cd820 */ /* 0x000fe20000400000 */
[--C-:B------:R-:W-:Y:S01]  /*6a90*/  FFMA R49, R49, UR5, -R10.reuse ;  /* 0x0000000531317c23 */ /* 0x100fe2000800080a */
[--C-:B------:R-:W-:Y:S01]  /*6aa0*/  FFMA R52, R52, UR5, -R10.reuse ;  /* 0x0000000534347c23 */ /* 0x100fe2000800080a */
[----:B------:R-:W-:Y:S01]  /*6ab0*/  FFMA R53, R53, UR5, -R10 ;  /* 0x0000000535357c23 */ /* 0x000fe2000800080a */
[----:B------:R-:W-:Y:S01]  /*6ac0*/  FMUL R13, R13, UR5 ;  /* 0x000000050d0d7c20 */ /* 0x000fe20008400000 */
[----:B------:R-:W2:Y:S01]  /*6ad0*/  MUFU.EX2 R140, R21 ;  /* 0x00000015008c7308 */ /* 0x000ea20000000800 */
[----:B-1----:R-:W-:Y:S01]  /*6ae0*/  @!P4 FMUL R55, R55, R55 ;  /* 0x000000373737c220 */ /* 0x002fe20000400000 */
[----:B------:R-:W-:Y:S01]  /*6af0*/  FSETP.GEU.AND P4, PT, R29, -126, PT ;  /* 0xc2fc00001d00780b */ /* 0x000fe20003f8e000 */
[----:B------:R-:W-:Y:S01]  /*6b00*/  FADD R20, R138, R47 ;  /* 0x0000002f8a147221 */ /* 0x000fe20000000000 */
[----:B------:R-:W-:-:S03]  /*6b10*/  FADD R27, R141, R54 ;  /* 0x000000368d1b7221 */ /* 0x000fc60000000000 */
[----:B------:R-:W-:Y:S01]  /*6b20*/  @!P2 FMUL R25, R25, 0.5 ;  /* 0x3f0000001919a820 */ /* 0x000fe20000400000 */
[----:B------:R1:W4:Y:S01]  /*6b30*/  MUFU.EX2 R30, R12 ;  /* 0x0000000c001e7308 */ /* 0x0003220000000800 */
[----:B---3--:R-:W-:Y:S01]  /*6b40*/  @!P3 FMUL R28, R28, R28 ;  /* 0x0000001c1c1cb220 */ /* 0x008fe20000400000 */
[----:B------:R-:W-:-:S05]  /*6b50*/  FSETP.GEU.AND P3, PT, R33, -126, PT ;  /* 0xc2fc00002100780b */ /* 0x000fca0003f6e000 */
[----:B------:R-:W-:Y:S01]  /*6b60*/  @!P4 FMUL R29, R29, 0.5 ;  /* 0x3f0000001d1dc820 */ /* 0x000fe20000400000 */
[----:B------:R3:W5:Y:S01]  /*6b70*/  MUFU.EX2 R15, R25 ;  /* 0x00000019000f7308 */ /* 0x0007620000000800 */
[----:B--2---:R-:W-:Y:S01]  /*6b80*/  @!P6 FMUL R140, R140, R140 ;  /* 0x0000008c8c8ce220 */ /* 0x004fe20000400000 */
[----:B------:R-:W-:Y:S01]  /*6b90*/  FSETP.GEU.AND P6, PT, R32, -126, PT ;  /* 0xc2fc00002000780b */ /* 0x000fe20003fce000 */
[----:B-1----:R-:W-:-:S04]  /*6ba0*/  FADD R12, R136, R143 ;  /* 0x0000008f880c7221 */ /* 0x002fc80000000000 */
[----:B------:R-:W-:Y:S01]  /*6bb0*/  @!P3 FMUL R33, R33, 0.5 ;  /* 0x3f0000002121b820 */ /* 0x000fe20000400000 */
[----:B------:R1:W2:Y:S01]  /*6bc0*/  MUFU.EX2 R11, R29 ;  /* 0x0000001d000b7308 */ /* 0x0002a20000000800 */
[----:B----4-:R-:W-:Y:S01]  /*6bd0*/  @!P5 FMUL R30, R30, R30 ;  /* 0x0000001e1e1ed220 */ /* 0x010fe20000400000 */
[----:B------:R-:W-:Y:S01]  /*6be0*/  FSETP.GEU.AND P5, PT, R37, -126, PT ;  /* 0xc2fc00002500780b */ /* 0x000fe20003fae000 */
[----:B---3--:R-:W-:-:S04]  /*6bf0*/  FADD R25, R38, R51 ;  /* 0x0000003326197221 */ /* 0x008fc80000000000 */
[----:B------:R-:W-:Y:S01]  /*6c00*/  @!P6 FMUL R32, R32, 0.5 ;  /* 0x3f0000002020e820 */ /* 0x000fe20000400000 */
[----:B------:R-:W3:Y:S01]  /*6c10*/  MUFU.EX2 R33, R33 ;  /* 0x0000002100217308 */ /* 0x000ee20000000800 */
[----:B-----5:R-:W-:Y:S01]  /*6c20*/  @!P2 FMUL R15, R15, R15 ;  /* 0x0000000f0f0fa220 */ /* 0x020fe20000400000 */
[----:B------:R-:W-:Y:S01]  /*6c30*/  FSETP.GEU.AND P2, PT, R36, -126, PT ;  /* 0xc2fc00002400780b */ /* 0x000fe20003f4e000 */
[----:B-1----:R-:W-:-:S04]  /*6c40*/  FADD R29, R42, R55 ;  /* 0x000000372a1d7221 */ /* 0x002fc80000000000 */
[----:B------:R-:W-:Y:S01]  /*6c50*/  @!P5 FMUL R37, R37, 0.5 ;  /* 0x3f0000002525d820 */ /* 0x000fe20000400000 */
[----:B------:R-:W1:Y:S01]  /*6c60*/  MUFU.EX2 R24, R32 ;  /* 0x0000002000187308 */ /* 0x000e620000000800 */
[----:B--2---:R-:W-:Y:S01]  /*6c70*/  @!P4 FMUL R11, R11, R11 ;  /* 0x0000000b0b0bc220 */ /* 0x004fe20000400000 */
[----:B------:R-:W-:-:S05]  /*6c80*/  FSETP.GEU.AND P4, PT, R40, -126, PT ;  /* 0xc2fc00002800780b */ /* 0x000fca0003f8e000 */
[----:B------:R-:W-:Y:S01]  /*6c90*/  @!P2 FMUL R36, R36, 0.5 ;  /* 0x3f0000002424a820 */ /* 0x000fe20000400000 */
[----:B------:R-:W2:Y:S01]  /*6ca0*/  MUFU.EX2 R37, R37 ;  /* 0x0000002500257308 */ /* 0x000ea20000000800 */
[----:B---3--:R-:W-:Y:S01]  /*6cb0*/  @!P3 FMUL R33, R33, R33 ;  /* 0x000000212121b220 */ /* 0x008fe20000400000 */
[----:B------:R-:W-:-:S05]  /*6cc0*/  FSETP.GEU.AND P3, PT, R44, -126, PT ;  /* 0xc2fc00002c00780b */ /* 0x000fca0003f6e000 */
[----:B------:R-:W-:Y:S01]  /*6cd0*/  @!P4 FMUL R40, R40, 0.5 ;  /* 0x3f0000002828c820 */ /* 0x000fe20000400000 */
[----:B------:R3:W4:Y:S01]  /*6ce0*/  MUFU.EX2 R26, R36 ;  /* 0x00000024001a7308 */ /* 0x0007220000000800 */
[----:B-1----:R-:W-:Y:S01]  /*6cf0*/  @!P6 FMUL R24, R24, R24 ;  /* 0x000000181818e220 */ /* 0x002fe20000400000 */
[----:B------:R-:W-:-:S05]  /*6d00*/  FSETP.GEU.AND P6, PT, R41, -126, PT ;  /* 0xc2fc00002900780b */ /* 0x000fca0003fce000 */
[----:B------:R-:W-:Y:S01]  /*6d10*/  @!P3 FMUL R44, R44, 0.5 ;  /* 0x3f0000002c2cb820 */ /* 0x000fe20000400000 */
[----:B------:R1:W5:Y:S01]  /*6d20*/  MUFU.EX2 R21, R40 ;  /* 0x0000002800157308 */ /* 0x0003620000000800 */
[----:B--2---:R-:W-:Y:S01]  /*6d30*/  @!P5 FMUL R37, R37, R37 ;  /* 0x000000252525d220 */ /* 0x004fe20000400000 */
[----:B------:R-:W-:Y:S01]  /*6d40*/  FSETP.GEU.AND P5, PT, R48, -126, PT ;  /* 0xc2fc00003000780b */ /* 0x000fe20003fae000 */
[----:B---3--:R-:W-:-:S04]  /*6d50*/  FADD R36, R43, R140 ;  /* 0x0000008c2b247221 */ /* 0x008fc80000000000 */
[----:B------:R-:W-:Y:S01]  /*6d60*/  @!P6 FMUL R41, R41, 0.5 ;  /* 0x3f0000002929e820 */ /* 0x000fe20000400000 */
[----:B------:R2:W3:Y:S01]  /*6d70*/  MUFU.EX2 R35, R44 ;  /* 0x0000002c00237308 */ /* 0x0004e20000000800 */
[----:B----4-:R-:W-:Y:S01]  /*6d80*/  @!P2 FMUL R26, R26, R26 ;  /* 0x0000001a1a1aa220 */ /* 0x010fe20000400000 */
[----:B------:R-:W-:Y:S01]  /*6d90*/  FSETP.GEU.AND P2, PT, R45, -126, PT ;  /* 0xc2fc00002d00780b */ /* 0x000fe20003f4e000 */
[----:B-1----:R-:W-:Y:S01]  /*6da0*/  FADD R40, R12, R25 ;  /* 0x000000190c287221 */ /* 0x002fe20000000000 */
[----:B------:R-:W-:Y:S01]  /*6db0*/  FADD R12, R137, R46 ;  /* 0x0000002e890c7221 */ /* 0x000fe20000000000 */
[----:B------:R-:W-:Y:S02]  /*6dc0*/  FADD R25, R139, R50 ;  /* 0x000000328b197221 */ /* 0x000fe40000000000 */
[----:B------:R-:W-:Y:S01]  /*6dd0*/  @!P5 FMUL R48, R48, 0.5 ;  /* 0x3f0000003030d820 */ /* 0x000fe20000400000 */
[----:B------:R-:W1:Y:S01]  /*6de0*/  MUFU.EX2 R32, R41 ;  /* 0x0000002900207308 */ /* 0x000e620000000800 */
[----:B-----5:R-:W-:Y:S01]  /*6df0*/  @!P4 FMUL R21, R21, R21 ;  /* 0x000000151515c220 */ /* 0x020fe20000400000 */
[----:B------:R-:W-:Y:S01]  /*6e00*/  FSETP.GEU.AND P4, PT, R49, -126, PT ;  /* 0xc2fc00003100780b */ /* 0x000fe20003f8e000 */
[----:B--2---:R-:W-:-:S02]  /*6e10*/  FADD R44, R12, R27 ;  /* 0x0000001b0c2c7221 */ /* 0x004fc40000000000 */
[----:B------:R-:W-:Y:S01]  /*6e20*/  FADD R12, R28, R21 ;  /* 0x000000151c0c7221 */ /* 0x000fe20000000000 */
[----:B------:R-:W-:Y:S01]  /*6e30*/  F2FP.BF16.F32.PACK_AB R28, R15, R28 ;  /* 0x0000001c0f1c723e */ /* 0x000fe200000010ff */
        /* <DEDUP_REMOVED lines=12> */
[----:B---3--:R-:W-:Y:S01]  /*6f00*/  FADD R45, R20, R29 ;  /* 0x0000001d142d7221 */ /* 0x008fe20000000000 */
[----:B------:R-:W-:Y:S01]  /*6f10*/  FADD R20, R30, R35 ;  /* 0x000000231e147221 */ /* 0x000fe20000000000 */
[----:B------:R-:W-:Y:S01]  /*6f20*/  FADD R27, R24, R39 ;  /* 0x00000027181b7221 */ /* 0x000fe20000000000 */
[----:B------:R-:W-:Y:S01]  /*6f30*/  F2FP.BF16.F32.PACK_AB R24, R33, R24 ;  /* 0x000000182118723e */ /* 0x000fe200000010ff */
[----:B------:R-:W-:Y:S01]  /*6f40*/  @!P6 FMUL R52, R52, 0.5 ;  /* 0x3f0000003434e820 */ /* 0x000fe20000400000 */
[----:B------:R-:W2:Y:S01]  /*6f50*/  MUFU.EX2 R8, R53 ;  /* 0x0000003500087308 */ /* 0x000ea20000000800 */
[----:B----4-:R-:W-:Y:S01]  /*6f60*/  @!P2 FMUL R34, R34, R34 ;  /* 0x000000222222a220 */ /* 0x010fe20000400000 */
[----:B------:R-:W-:Y:S01]  /*6f70*/  FSETP.GEU.AND P2, PT, R14, -126, PT ;  /* 0xc2fc00000e00780b */ /* 0x000fe20003f4e000 */
[----:B-1----:R-:W-:Y:S01]  /*6f80*/  FADD R49, R25, R36 ;  /* 0x0000002419317221 */ /* 0x002fe20000000000 */
[----:B------:R-:W-:Y:S01]  /*6f90*/  FADD R12, R12, R27 ;  /* 0x0000001b0c0c7221 */ /* 0x000fe20000000000 */
[----:B------:R-:W-:Y:S01]  /*6fa0*/  FADD R25, R11, R34 ;  /* 0x000000220b197221 */ /* 0x000fe20000000000 */
[----:B------:R-:W-:Y:S01]  /*6fb0*/  FADD R40, R40, R45 ;  /* 0x0000002d28287221 */ /* 0x000fe20000000000 */
[----:B------:R-:W-:Y:S01]  /*6fc0*/  @!P5 FMUL R13, R13, 0.5 ;  /* 0x3f0000000d0dd820 */ /* 0x000fe20000400000 */
[----:B------:R-:W1:Y:S01]  /*6fd0*/  MUFU.EX2 R9, R52 ;  /* 0x0000003400097308 */ /* 0x000e620000000800 */
[----:B-----5:R-:W-:Y:S01]  /*6fe0*/  @!P4 FMUL R10, R10, R10 ;  /* 0x0000000a0a0ac220 */ /* 0x020fe20000400000 */
[----:B------:R-:W-:Y:S01]  /*6ff0*/  FADD R49, R44, R49 ;  /* 0x000000312c317221 */ /* 0x000fe20000000000 */
[----:B------:R-:W-:-:S02]  /*7000*/  F2FP.BF16.F32.PACK_AB R34, R34, R35 ;  /* 0x000000232222723e */ /* 0x000fc400000010ff */
[----:B------:R-:W-:Y:S01]  /*7010*/  FADD R29, R33, R10 ;  /* 0x0000000a211d7221 */ /* 0x000fe20000000000 */
[----:B------:R-:W-:Y:S01]  /*7020*/  FADD R40, R40, R49 ;  /* 0x0000003128287221 */ /* 0x000fe20000000000 */
[----:B------:R-:W-:Y:S01]  /*7030*/  @!P2 FMUL R14, R14, 0.5 ;  /* 0x3f0000000e0ea820 */ /* 0x000fe20000400000 */
[----:B------:R-:W3:Y:S01]  /*7040*/  MUFU.EX2 R13, R13 ;  /* 0x0000000d000d7308 */ /* 0x000ee20000000800 */
[----:B--2---:R-:W-:Y:S01]  /*7050*/  @!P3 FMUL R8, R8, R8 ;  /* 0x000000080808b220 */ /* 0x004fe20000400000 */
[----:B------:R-:W-:Y:S02]  /*7060*/  F2FP.BF16.F32.PACK_AB R53, R54, R51 ;  /* 0x000000333635723e */ /* 0x000fe400000010ff */
[----:B------:R-:W-:Y:S01]  /*7070*/  F2FP.BF16.F32.PACK_AB R30, R11, R30 ;  /* 0x0000001e0b1e723e */ /* 0x000fe200000010ff */
[----:B------:R-:W-:Y:S01]  /*7080*/  FADD R36, R37, R8 ;  /* 0x0000000825247221 */ /* 0x000fe20000000000 */
[----:B------:R-:W-:Y:S02]  /*7090*/  F2FP.BF16.F32.PACK_AB R27, R43, R42 ;  /* 0x0000002a2b1b723e */ /* 0x000fe400000010ff */
[----:B------:R2:W4:Y:S01]  /*70a0*/  MUFU.EX2 R41, R14 ;  /* 0x0000000e00297308 */ /* 0x0005220000000800 */
[----:B-1----:R-:W-:Y:S01]  /*70b0*/  @!P6 FMUL R9, R9, R9 ;  /* 0x000000090909e220 */ /* 0x002fe20000400000 */
[----:B------:R-:W-:Y:S01]  /*70c0*/  FADD R25, R25, R36 ;  /* 0x0000002419197221 */ /* 0x000fe20000000000 */
[----:B------:R-:W-:-:S02]  /*70d0*/  F2FP.BF16.F32.PACK_AB R33, R46, R143 ;  /* 0x0000008f2e21723e */ /* 0x000fc400000010ff */
[----:B------:R-:W-:Y:S01]  /*70e0*/  FADD R31, R26, R9 ;  /* 0x000000091a1f7221 */ /* 0x000fe20000000000 */
[----:B------:R-:W-:Y:S02]  /*70f0*/  F2FP.BF16.F32.PACK_AB R26, R37, R26 ;  /* 0x0000001a251a723e */ /* 0x000fe400000010ff */
[----:B------:R-:W-:Y:S01]  /*7100*/  F2FP.BF16.F32.PACK_AB R35, R50, R47 ;  /* 0x0000002f3223723e */ /* 0x000fe200000010ff */
[----:B--2---:R-:W-:Y:S01]  /*7110*/  FADD R14, R15, R32 ;  /* 0x000000200f0e7221 */ /* 0x004fe20000000000 */
[----:B------:R-:W-:Y:S01]  /*7120*/  FADD R31, R20, R31 ;  /* 0x0000001f141f7221 */ /* 0x000fe20000000000 */
[----:B---3--:R-:W-:Y:S01]  /*7130*/  @!P5 FMUL R13, R13, R13 ;  /* 0x0000000d0d0dd220 */ /* 0x008fe20000400000 */
[----:B------:R-:W-:Y:S01]  /*7140*/  F2FP.BF16.F32.PACK_AB R32, R32, R21 ;  /* 0x000000152020723e */ /* 0x000fe200000010ff */
[----:B------:R-:W-:Y:S01]  /*7150*/  FADD R14, R14, R29 ;  /* 0x0000001d0e0e7221 */ /* 0x000fe20000000000 */
[----:B------:R-:W-:Y:S01]  /*7160*/  FADD R12, R12, R31 ;  /* 0x0000001f0c0c7221 */ /* 0x000fe20000000000 */
[----:B------:R-:W-:Y:S01]  /*7170*/  F2FP.BF16.F32.PACK_AB R29, R137, R136 ;  /* 0x00000088891d723e */ /* 0x000fe200000010ff */
[----:B------:R-:W-:Y:S01]  /*7180*/  FMUL R120, R120, R13 ;  /* 0x0000000d78787220 */ /* 0x000fe20000400000 */
[----:B------:R-:W-:Y:S01]  /*7190*/  FADD R25, R14, R25 ;  /* 0x000000190e197221 */ /* 0x000fe20000000000 */
[----:B----4-:R-:W-:Y:S01]  /*71a0*/  @!P2 FMUL R41, R41, R41 ;  /* 0x000000292929a220 */ /* 0x010fe20000400000 */
[----:B------:R-:W-:Y:S01]  /*71b0*/  F2FP.BF16.F32.PACK_AB R31, R139, R138 ;  /* 0x0000008a8b1f723e */ /* 0x000fe200000010ff */
[----:B------:R-:W-:Y:S01]  /*71c0*/  FMUL R121, R121, R13 ;  /* 0x0000000d79797220 */ /* 0x000fe20000400000 */
[----:B------:R-:W-:Y:S01]  /*71d0*/  FADD R12, R12, R25 ;  /* 0x000000190c0c7221 */ /* 0x000fe20000000000 */
[----:B------:R-:W-:Y:S01]  /*71e0*/  FFMA R0, R41, R0, R40 ;  /* 0x0000000029007223 */ /* 0x000fe20000000028 */
        /* <DEDUP_REMOVED lines=83> */
[----:B------:R-:W-:Y:S01]  /*7720*/  F2FP.BF16.F32.PACK_AB R54, R8, R9 ;  /* 0x000000090836723e */ /* 0x000fe200000010ff */
[----:B-12---:R-:W-:Y:S06]  /*7730*/  @!P0 BRA `(.L_x_41) ;  /* 0x0000000000048947 */ /* 0x006fec0003800000 */
[----:B------:R-:W-:Y:S01]  /*7740*/  BPT.TRAP 0x1 ;  /* 0x000000040000795c */ /* 0x000fe20000300000 */
.L_x_41:
[----:B------:R-:W-:Y:S05]  /*7750*/  @P2 BRA `(.L_x_42) ;  /* 0x0000000000082947 */ /* 0x000fea0003800000 */
[----:B------:R-:W1:Y:S02]  /*7760*/  SYNCS.PHASECHK.TRANS64.TRYWAIT P2, [UR10+0x27400], R12 ;  /* 0x0274000cff0075a7 */ /* 0x000e64000804014a */
[----:B-1----:R-:W-:Y:S05]  /*7770*/  @!P2 BRA `(.L_x_43) ;  /* 0x0000004c0094a947 */ /* 0x002fea0003800000 */
.L_x_42:
        /* <DEDUP_REMOVED lines=8> */
[----:B------:R-:W-:Y:S01]  /*7800*/  HGMMA.64x32x16.F32.BF16 R120, R28, gdesc[UR8].tnspB, R120, gsb0 ;  /* 0x406000081c787df0 */ /* 0x000fe20008001878 */
        /* <DEDUP_REMOVED lines=109> */
.L_x_44:
[----:B------:R-:W-:-:S04]  /*7ee0*/  ULEA UR10, UR4, UR37, 0x3 ;  /* 0x00000025040a7291 */ /* 0x000fc8000f8e183f */
[----:B------:R-:W-:-:S04]  /*7ef0*/  UIADD3 UR10, UR10, 0x27428, URZ ;  /* 0x000274280a0a7890 */ /* 0x000fc8000fffe03f */
[----:B------:R-:W-:-:S09]  /*7f00*/  UPRMT UR10, URZ, 0x654, UR10 ;  /* 0x000006543f0a7896 */ /* 0x000fd2000800000a */
[----:B------:R-:W-:Y:S01]  /*7f10*/  SYNCS.ARRIVE.TRANS64.RED.A1T0 RZ, [UR10], RZ ;  /* 0x000000ffffff79a7 */ /* 0x000fe2000810040a */
[----:B------:R-:W-:Y:S05]  /*7f20*/  @P1 BRA `(.L_x_45) ;  /* 0x0000000000041947 */ /* 0x000fea0003800000 */
[----:B------:R-:W-:Y:S01]  /*7f30*/  BPT.TRAP 0x1 ;  /* 0x000000040000795c */ /* 0x000fe20000300000 */
.L_x_45:
[----:B------:R-:W-:-:S04]  /*7f40*/  UIADD3 UR4, UR4, 0x1, URZ ;  /* 0x0000000104047890 */ /* 0x000fc8000fffe03f */
[----:B------:R-:W-:-:S04]  /*7f50*/  UISETP.NE.AND UP0, UPT, UR4, 0x5, UPT ;  /* 0x000000050400788c */ /* 0x000fc8000bf05270 */
[----:B------:R-:W-:Y:S01]  /*7f60*/  USEL UR10, UR4, URZ, UP0 ;  /* 0x0000003f040a7287 */ /* 0x000fe20008000000 */
[----:B------:R-:W-:Y:S11]  /*7f70*/  @!P0 BRA `(.L_x_46) ;  /* 0x0000000000048947 */ /* 0x000ff60003800000 */
[----:B------:R-:W-:Y:S01]  /*7f80*/  BPT.TRAP 0x1 ;  /* 0x000000040000795c */ /* 0x000fe20000300000 */
.L_x_46:
[----:B------:R-:W-:-:S04]  /*7f90*/  ULEA UR4, UR10, UR37, 0x3 ;  /* 0x000000250a047291 */ /* 0x000fc8000f8e183f */
[----:B------:R-:W-:-:S04]  /*7fa0*/  UIADD3 UR4, UR4, 0x27428, URZ ;  /* 0x0002742804047890 */ /* 0x000fc8000fffe03f */
[----:B------:R-:W-:-:S09]  /*7fb0*/  UPRMT UR4, URZ, 0x654, UR4 ;  /* 0x000006543f047896 */ /* 0x000fd20008000004 */
[----:B------:R-:W-:Y:S01]  /*7fc0*/  SYNCS.ARRIVE.TRANS64.RED.A1T0 RZ, [UR4], RZ ;  /* 0x000000ffffff79a7 */ /* 0x000fe20008100404 */
[----:B------:R-:W-:Y:S05]  /*7fd0*/  @P1 BRA `(.L_x_47) ;  /* 0x0000000000041947 */ /* 0x000fea0003800000 */
[----:B------:R-:W-:Y:S01]  /*7fe0*/  BPT.TRAP 0x1 ;  /* 0x000000040000795c */ /* 0x000fe20000300000 */
.L_x_47:
        /* <DEDUP_REMOVED lines=9> */
[----:B-1----:R-:W-:Y:S01]  /*8080*/  IMAD.MOV.U32 R9, RZ, RZ, R5 ;  /* 0x000000ffff097224 */ /* 0x002fe200078e0005 */
[----:B------:R-:W-:-:S02]  /*8090*/  USEL UR4, UR4, URZ, UP0 ;  /* 0x0000003f04047287 */ /* 0x000fc40008000000 */
[----:B------:R-:W-:Y:S02]  /*80a0*/  USEL UR36, UR6, URZ, UP1 ;  /* 0x0000003f06247287 */ /* 0x000fe40008800000 */
[----:B------:R-:W-:Y:S01]  /*80b0*/  LOP3.LUT R19, R19, UR10, RZ, 0x3c, !PT ;  /* 0x0000000a13137c12 */ /* 0x000fe2000f8e3cff */
[----:B------:R-:W-:Y:S09]  /*80c0*/  @P2 BRA `(.L_x_48) ;  /* 0xffffffd800242947 */ /* 0x000ff2000383ffff */
.L_x_37:
[----:B------:R-:W-:-:S04]  /*80d0*/  ULOP3.LUT UR5, UR60, 0x1, URZ, 0xfc, !UPT ;  /* 0x000000013c057892 */ /* 0x000fc8000f8efc3f */
[----:B------:R-:W-:-:S06]  /*80e0*/  UISETP.NE.AND UP0, UPT, UR5, 0x3, UPT ;  /* 0x000000030500788c */ /* 0x000fcc000bf05270 */
[----:B------:R-:W-:-:S13]  /*80f0*/  PLOP3.LUT P2, PT, PT, PT, UP0, 0x80, 0x0 ;  /* 0x000000000000781c */ /* 0x000fda0003f4f008 */
[----:B------:R-:W-:Y:S05]  /*8100*/  @!P2 BRA `(.L_x_49) ;  /* 0x000000000004a947 */ /* 0x000fea0003800000 */
[----:B------:R-:W-:Y:S01]  /*8110*/  BPT.TRAP 0x1 ;  /* 0x000000040000795c */ /* 0x000fe20000300000 */
.L_x_49:
[----:B------:R-:W-:Y:S02]  /*8120*/  UISETP.GT.U32.AND UP0, UPT, UR60, 0x1, UPT ;  /* 0x000000013c00788c */ /* 0x000fe4000bf04070 */
[----:B------:R-:W-:-:S04]  /*8130*/  ULEA UR5, UR45, UR37, 0x3 ;  /* 0x000000252d057291 */ /* 0x000fc8000f8e183f */
[----:B------:R-:W-:Y:S01]  /*8140*/  UIADD3 UR5, UR5, 0x27460, URZ ;  /* 0x0002746005057890 */ /* 0x000fe2000fffe03f */
[----:B------:R-:W-:-:S03]  /*8150*/  PLOP3.LUT P2, PT, PT, PT, UP0, 0x80, 0x0 ;  /* 0x000000000000781c */ /* 0x000fc60003f4f008 */
[----:B------:R-:W-:-:S09]  /*8160*/  UPRMT UR5, URZ, 0x654, UR5 ;  /* 0x000006543f057896 */ /* 0x000fd20008000005 */
[----:B------:R-:W-:Y:S01]  /*8170*/  SYNCS.ARRIVE.TRANS64.RED.A1T0 RZ, [UR5], RZ ;  /* 0x000000ffffff79a7 */ /* 0x000fe20008100405 */
[----:B------:R-:W-:Y:S05]  /*8180*/  @P2 BRA `(.L_x_50) ;  /* 0x0000000000042947 */ /* 0x000fea0003800000 */
[----:B------:R-:W-:Y:S01]  /*8190*/  BPT.TRAP 0x1 ;  /* 0x000000040000795c */ /* 0x000fe20000300000 */
.L_x_50:
[----:B------:R-:W-:Y:S05]  /*81a0*/  @!P0 BRA `(.L_x_51) ;  /* 0x0000000000048947 */ /* 0x000fea0003800000 */
[----:B------:R-:W-:Y:S01]  /*81b0*/  BPT.TRAP 0x1 ;  /* 0x000000040000795c */ /* 0x000fe20000300000 */
.L_x_51:
[----:B------:R-:W-:-:S04]  /*81c0*/  ULEA UR4, UR4, UR37, 0x3 ;  /* 0x0000002504047291 */ /* 0x000fc8000f8e183f */
[----:B------:R-:W-:-:S04]  /*81d0*/  UIADD3 UR4, UR4, 0x27428, URZ ;  /* 0x0002742804047890 */ /* 0x000fc8000fffe03f */
[----:B------:R-:W-:-:S09]  /*81e0*/  UPRMT UR4, URZ, 0x654, UR4 ;  /* 0x000006543f047896 */ /* 0x000fd20008000004 */
[----:B------:R-:W-:Y:S01]  /*81f0*/  SYNCS.ARRIVE.TRANS64.RED.A1T0 RZ, [UR4], RZ ;  /* 0x000000ffffff79a7 */ /* 0x000fe20008100404 */
[----:B------:R-:W-:Y:S05]  /*8200*/  @P1 BRA `(.L_x_52) ;  /* 0x0000000000041947 */ /* 0x000fea0003800000 */
[----:B------:R-:W-:Y:S01]  /*8210*/  BPT.TRAP 0x1 ;  /* 0x000000040000795c */ /* 0x000fe20000300000 */
.L_x_52:
[----:B------:R-:W1:Y:S01]  /*8220*/  SHFL.BFLY PT, R3, R6, 0x1, 0x1f ;  /* 0x0c201f0006037f89 */ /* 0x000e6200000e0000 */
[----:B------:R-:W-:Y:S01]  /*8230*/  BSSY B0, `(.L_x_53) ;  /* 0x0000023000007945 */ /* 0x000fe20003800000 */
[----:B------:R-:W-:Y:S02]  /*8240*/  MOV R9, 0x7f800000 ;  /* 0x7f80000000097802 */ /* 0x000fe40000000f00 */
[----:B------:R-:W2:Y:S01]  /*8250*/  SHFL.BFLY PT, R7, R0, 0x1, 0x1f ;  /* 0x0c201f0000077f89 */ /* 0x000ea200000e0000 */
[----:B------:R-:W-:Y:S02]  /*8260*/  MOV R10, 0x3f800000 ;  /* 0x3f800000000a7802 */ /* 0x000fe40000000f00 */
[----:B------:R-:W-:Y:S01]  /*8270*/  MOV R11, 0x7f800000 ;  /* 0x7f800000000b7802 */ /* 0x000fe20000000f00 */
[----:B-1----:R-:W-:Y:S01]  /*8280*/  FADD R3, R3, R6 ;  /* 0x0000000603037221 */ /* 0x002fe20000000000 */
[----:B--2---:R-:W-:-:S04]  /*8290*/  FADD R15, R7, R0 ;  /* 0x00000000070f7221 */ /* 0x004fc80000000000 */
[----:B------:R-:W1:Y:S01]  /*82a0*/  SHFL.BFLY PT, R8, R3, 0x2, 0x1f ;  /* 0x0c401f0003087f89 */ /* 0x000e6200000e0000 */
[----:B------:R-:W-:-:S03]  /*82b0*/  MOV R7, 0x3f800000 ;  /* 0x3f80000000077802 */ /* 0x000fc60000000f00 */
[----:B------:R-:W2:Y:S01]  /*82c0*/  SHFL.BFLY PT, R20, R15, 0x2, 0x1f ;  /* 0x0c401f000f147f89 */ /* 0x000ea200000e0000 */
[C---:B-1----:R-:W-:Y:S01]  /*82d0*/  FSETP.NE.AND P0, PT, R3.reuse, -R8, PT ;  /* 0x800000080300720b */ /* 0x042fe20003f05000 */
[----:B------:R-:W-:Y:S01]  /*82e0*/  FADD R3, R3, R8 ;  /* 0x0000000803037221 */ /* 0x000fe20000000000 */
[----:B--2---:R-:W-:-:S11]  /*82f0*/  FADD R8, R15, R20 ;  /* 0x000000140f087221 */ /* 0x004fd60000000000 */
[----:B------:R-:W-:Y:S05]  /*8300*/  @!P0 BRA `(.L_x_54) ;  /* 0x0000000000548947 */ /* 0x000fea0003800000 */
[----:B------:R-:W-:Y:S01]  /*8310*/  VIADD R0, R3, 0x1800000 ;  /* 0x0180000003007836 */ /* 0x000fe20000000000 */
[----:B------:R-:W-:Y:S04]  /*8320*/  BSSY B1, `(.L_x_55) ;  /* 0x000000c000017945 */ /* 0x000fe80003800000 */
[----:B------:R-:W-:-:S04]  /*8330*/  LOP3.LUT R0, R0, 0x7f800000, RZ, 0xc0, !PT ;  /* 0x7f80000000007812 */ /* 0x000fc800078ec0ff */
[----:B------:R-:W-:-:S13]  /*8340*/  ISETP.GT.U32.AND P0, PT, R0, 0x1ffffff, PT ;  /* 0x01ffffff0000780c */ /* 0x000fda0003f04070 */
[----:B------:R-:W-:Y:S05]  /*8350*/  @P0 BRA `(.L_x_56) ;  /* 0x0000000000100947 */ /* 0x000fea0003800000 */
[----:B------:R-:W-:-:S07]  /*8360*/  MOV R14, 0x8380 ;  /* 0x00008380000e7802 */ /* 0x000fce0000000f00 */
[----:B------:R-:W-:Y:S05]  /*8370*/  CALL.REL.NOINC `($__internal_0_$__cuda_sm20_rcp_rn_f32_slowpath) ;  /* 0x0000004400a47944 */ /* 0x000fea0003c00000 */
[----:B------:R-:W-:Y:S01]  /*8380*/  MOV R7, R0 ;  /* 0x0000000000077202 */ /* 0x000fe20000000f00 */
[----:B------:R-:W-:Y:S06]  /*8390*/  BRA `(.L_x_57) ;  /* 0x0000000000107947 */ /* 0x000fec0003800000 */
.L_x_56:
[----:B------:R-:W1:Y:S02]  /*83a0*/  MUFU.RCP R0, R3 ;  /* 0x0000000300007308 */ /* 0x000e640000001000 */
[----:B-1----:R-:W-:-:S04]  /*83b0*/  FFMA R6, R3, R0, -1 ;  /* 0xbf80000003067423 */ /* 0x002fc80000000000 */
[----:B------:R-:W-:-:S04]  /*83c0*/  FADD.FTZ R7, -R6, -RZ ;  /* 0x800000ff06077221 */ /* 0x000fc80000010100 */
[----:B------:R-:W-:-:S07]  /*83d0*/  FFMA R7, R0, R7, R0 ;  /* 0x0000000700077223 */ /* 0x000fce0000000000 */
.L_x_57:
[----:B------:R-:W-:Y:S05]  /*83e0*/  BSYNC B1 ;  /* 0x0000000000017941 */ /* 0x000fea0003800000 */
.L_x_55:
[----:B------:R-:W-:Y:S01]  /*83f0*/  FSETP.GEU.AND P0, PT, |R3|, 1.175494350822287508e-38, PT ;  /* 0x008000000300780b */ /* 0x000fe20003f0e200 */
[----:B------:R-:W-:-:S12]  /*8400*/  ULDC UR4, c[0x0][0x600] ;  /* 0x0001800000047ab9 */ /* 0x000fd80000000800 */
[----:B------:R-:W-:-:S04]  /*8410*/  @!P0 FMUL R3, R3, 16777216 ;  /* 0x4b80000003038820 */ /* 0x000fc80000400000 */
[----:B------:R-:W1:Y:S02]  /*8420*/  MUFU.LG2 R0, R3 ;  /* 0x0000000300007308 */ /* 0x000e640000000c00 */
[----:B-1----:R-:W-:-:S04]  /*8430*/  @!P0 FADD R0, R0, -24 ;  /* 0xc1c0000000008421 */ /* 0x002fc80000000000 */
[----:B------:R-:W-:-:S04]  /*8440*/  FMUL R11, R0, 0.69314718246459960938 ;  /* 0x3f317218000b7820 */ /* 0x000fc80000400000 */
[----:B------:R-:W-:-:S07]  /*8450*/  FFMA R11, R4, UR4, R11 ;  /* 0x00000004040b7c23 */ /* 0x000fce000800000b */
.L_x_54:
[----:B------:R-:W-:Y:S05]  /*8460*/  BSYNC B0 ;  /* 0x0000000000007941 */ /* 0x000fea0003800000 */
.L_x_53:
[----:B------:R-:W-:Y:S01]  /*8470*/  FSETP.NE.AND P0, PT, R15, -R20, PT ;  /* 0x800000140f00720b */ /* 0x000fe20003f05000 */
[----:B------:R-:W-:Y:S01]  /*8480*/  ULDC UR4, c[0x0][0x608] ;  /* 0x0001820000047ab9 */ /* 0x000fe20000000800 */
[----:B------:R-:W-:Y:S01]  /*8490*/  BSSY B0, `(.L_x_58) ;  /* 0x0000041000007945 */ /* 0x000fe20003800000 */
[----:B------:R-:W-:-:S04]  /*84a0*/  FMUL R7, R7, UR4 ;  /* 0x0000000407077c20 */ /* 0x000fc80008400000 */
        /* <DEDUP_REMOVED lines=40> */
[----:B------:R-:W-:Y:S06]  /*8730*/  @!P0 BRA `(.L_x_59) ;  /* 0x0000000000588947 */ /* 0x000fec0003800000 */
[----:B------:R-:W-:Y:S01]  /*8740*/  IADD3 R0, R8, 0x1800000, RZ ;  /* 0x0180000008007810 */ /* 0x000fe20007ffe0ff */
[----:B------:R-:W-:Y:S03]  /*8750*/  BSSY B1, `(.L_x_60) ;  /* 0x000000d000017945 */ /* 0x000fe60003800000 */
[----:B------:R-:W-:-:S04]  /*8760*/  LOP3.LUT R0, R0, 0x7f800000, RZ, 0xc0, !PT ;  /* 0x7f80000000007812 */ /* 0x000fc800078ec0ff */
[----:B------:R-:W-:-:S13]  /*8770*/  ISETP.GT.U32.AND P0, PT, R0, 0x1ffffff, PT ;  /* 0x01ffffff0000780c */ /* 0x000fda0003f04070 */
[----:B------:R-:W-:Y:S05]  /*8780*/  @P0 BRA `(.L_x_61) ;  /* 0x0000000000140947 */ /* 0x000fea0003800000 */
[----:B------:R-:W-:Y:S02]  /*8790*/  MOV R3, R8 ;  /* 0x0000000800037202 */ /* 0x000fe40000000f00 */
[----:B------:R-:W-:-:S07]  /*87a0*/  MOV R14, 0x87c0 ;  /* 0x000087c0000e7802 */ /* 0x000fce0000000f00 */
[----:B------:R-:W-:Y:S05]  /*87b0*/  CALL.REL.NOINC `($__internal_0_$__cuda_sm20_rcp_rn_f32_slowpath) ;  /* 0x0000004000947944 */ /* 0x000fea0003c00000 */
[----:B------:R-:W-:Y:S01]  /*87c0*/  MOV R10, R0 ;  /* 0x00000000000a7202 */ /* 0x000fe20000000f00 */
[----:B------:R-:W-:Y:S06]  /*87d0*/  BRA `(.L_x_62) ;  /* 0x0000000000107947 */ /* 0x000fec0003800000 */
.L_x_61:
[----:B------:R-:W1:Y:S02]  /*87e0*/  MUFU.RCP R3, R8 ;  /* 0x0000000800037308 */ /* 0x000e640000001000 */
[----:B-1----:R-:W-:-:S04]  /*87f0*/  FFMA R0, R8, R3, -1 ;  /* 0xbf80000008007423 */ /* 0x002fc80000000003 */
[----:B------:R-:W-:-:S04]  /*8800*/  FADD.FTZ R0, -R0, -RZ ;  /* 0x800000ff00007221 */ /* 0x000fc80000010100 */
[----:B------:R-:W-:-:S07]  /*8810*/  FFMA R10, R3, R0, R3 ;  /* 0x00000000030a7223 */ /* 0x000fce0000000003 */
.L_x_62:
[----:B------:R-:W-:Y:S05]  /*8820*/  BSYNC B1 ;  /* 0x0000000000017941 */ /* 0x000fea0003800000 */
.L_x_60:
[----:B------:R-:W-:Y:S01]  /*8830*/  FSETP.GEU.AND P0, PT, |R8|, 1.175494350822287508e-38, PT ;  /* 0x008000000800780b */ /* 0x000fe20003f0e200 */
[----:B------:R-:W-:-:S12]  /*8840*/  ULDC UR4, c[0x0][0x600] ;  /* 0x0001800000047ab9 */ /* 0x000fd80000000800 */
[----:B------:R-:W-:-:S04]  /*8850*/  @!P0 FMUL R8, R8, 16777216 ;  /* 0x4b80000008088820 */ /* 0x000fc80000400000 */
[----:B------:R-:W1:Y:S02]  /*8860*/  MUFU.LG2 R0, R8 ;  /* 0x0000000800007308 */ /* 0x000e640000000c00 */
[----:B-1----:R-:W-:-:S04]  /*8870*/  @!P0 FADD R0, R0, -24 ;  /* 0xc1c0000000008421 */ /* 0x002fc80000000000 */
[----:B------:R-:W-:-:S04]  /*8880*/  FMUL R0, R0, 0.69314718246459960938 ;  /* 0x3f31721800007820 */ /* 0x000fc80000400000 */
[----:B------:R-:W-:-:S07]  /*8890*/  FFMA R9, R5, UR4, R0 ;  /* 0x0000000405097c23 */ /* 0x000fce0008000000 */
.L_x_59:
[----:B------:R-:W-:Y:S05]  /*88a0*/  BSYNC B0 ;  /* 0x0000000000007941 */ /* 0x000fea0003800000 */
.L_x_58:
[----:B------:R-:W-:Y:S01]  /*88b0*/  SHF.L.U32 R0, R22, 0x1f, RZ ;  /* 0x0000001f16007819 */ /* 0x000fe200000006ff */
[----:B------:R-:W-:Y:S01]  /*88c0*/  UISETP.NE.AND UP0, UPT, UR57, 0x1, UPT ;  /* 0x000000013900788c */ /* 0x000fe2000bf05270 */
[----:B------:R-:W-:Y:S01]  /*88d0*/  LOP3.LUT P0, RZ, R2, 0x3, RZ, 0xc0, !PT ;  /* 0x0000000302ff7812 */ /* 0x000fe2000780c0ff */
[----:B------:R-:W-:Y:S01]  /*88e0*/  UISETP.NE.AND UP1, UPT, UR57, 0x2, UPT ;  /* 0x000000023900788c */ /* 0x000fe2000bf25270 */
[----:B------:R-:W1:Y:S01]  /*88f0*/  SYNCS.PHASECHK.TRANS64.TRYWAIT P1, [UR59+0x8], R0 ;  /* 0x00000800ff0075a7 */ /* 0x000e62000802017b */
[----:B------:R-:W-:Y:S02]  /*8900*/  ULDC UR4, c[0x0][0x608] ;  /* 0x0001820000047ab9 */ /* 0x000fe40000000800 */
[----:B------:R-:W-:-:S04]  /*8910*/  FMUL R10, R10, UR4 ;  /* 0x000000040a0a7c20 */ /* 0x000fc80008400000 */
[-C--:B------:R-:W-:Y:S01]  /*8920*/  FMUL R122, R122, R10.reuse ;  /* 0x0000000a7a7a7220 */ /* 0x080fe20000400000 */
[----:B------:R-:W-:Y:S01]  /*8930*/  @!UP0 ULOP3.LUT UP2, URZ, UR45, 0x2, URZ, 0xc0, !UPT ;  /* 0x000000022d3f8892 */ /* 0x000fe2000f84c03f */
[-C--:B------:R-:W-:Y:S01]  /*8940*/  FMUL R123, R123, R10.reuse ;  /* 0x0000000a7b7b7220 */ /* 0x080fe20000400000 */
[----:B------:R-:W-:Y:S01]  /*8950*/  @!UP0 ULOP3.LUT UR45, UR45, 0x1, URZ, 0xc0, !UPT ;  /* 0x000000012d2d8892 */ /* 0x000fe2000f8ec03f */
[-C--:B------:R-:W-:Y:S01]  /*8960*/  FMUL R126, R126, R10.reuse ;  /* 0x0000000a7e7e7220 */ /* 0x080fe20000400000 */
[----:B------:R-:W-:Y:S01]  /*8970*/  @!UP0 USEL UR4, URZ, 0x1, UP2 ;  /* 0x000000013f048887 */ /* 0x000fe20009000000 */
[-C--:B------:R-:W-:Y:S01]  /*8980*/  FMUL R127, R127, R10.reuse ;  /* 0x0000000a7f7f7220 */ /* 0x080fe20000400000 */
[----:B------:R-:W-:Y:S01]  /*8990*/  @!UP1 UIADD3 UR5, UR45, 0x1, URZ ;  /* 0x000000012d059890 */ /* 0x000fe2000fffe03f */
[-C--:B------:R-:W-:Y:S01]  /*89a0*/  FMUL R130, R130, R10.reuse ;  /* 0x0000000a82827220 */ /* 0x080fe20000400000 */
[----:B------:R-:W-:Y:S01]  /*89b0*/  @!UP0 ULOP3.LUT UR56, UR56, UR4, URZ, 0x3c, !UPT ;  /* 0x0000000438388292 */ /* 0x000fe2000f8e3c3f */
[-C--:B------:R-:W-:Y:S01]  /*89c0*/  FMUL R131, R131, R10.reuse ;  /* 0x0000000a83837220 */ /* 0x080fe20000400000 */
[----:B------:R-:W-:Y:S01]  /*89d0*/  @!UP1 UISETP.GT.U32.AND UP2, UPT, UR5, 0x1, UPT ;  /* 0x000000010500988c */ /* 0x000fe2000bf44070 */
[-C--:B------:R-:W-:Y:S01]  /*89e0*/  FMUL R134, R134, R10.reuse ;  /* 0x0000000a86867220 */ /* 0x080fe20000400000 */
[----:B------:R-:W-:Y:S01]  /*89f0*/  @!UP1 ULOP3.LUT UR45, UR45, 0x1, URZ, 0xc, !UPT ;  /* 0x000000012d2d9892 */ /* 0x000fe2000f8e0c3f */
[-C--:B------:R-:W-:Y:S01]  /*8a00*/  FMUL R135, R135, R10.reuse ;  /* 0x0000000a87877220 */ /* 0x080fe20000400000 */
[----:B------:R-:W-:Y:S01]  /*8a10*/  @!UP1 USEL UR4, URZ, 0x1, !UP2 ;  /* 0x000000013f049887 */ /* 0x000fe2000d000000 */
[-C--:B------:R-:W-:Y:S01]  /*8a20*/  FMUL R106, R106, R10.reuse ;  /* 0x0000000a6a6a7220 */ /* 0x080fe20000400000 */
[-C--:B------:R-:W-:Y:S01]  /*8a30*/  FMUL R107, R107, R10.reuse ;  /* 0x0000000a6b6b7220 */ /* 0x080fe20000400000 */
[-C--:B------:R-:W-:Y:S01]  /*8a40*/  FMUL R110, R110, R10.reuse ;  /* 0x0000000a6e6e7220 */ /* 0x080fe20000400000 */
[----:B------:R-:W-:Y:S01]  /*8a50*/  @!UP1 ULOP3.LUT UR56, UR56, UR4, URZ, 0x3c, !UPT ;  /* 0x0000000438389292 */ /* 0x000fe2000f8e3c3f */
        /* <DEDUP_REMOVED lines=13> */
[----:B-1----:R-:W-:Y:S06]  /*8b30*/  @!P1 BRA `(.L_x_63) ;  /* 0x0000003800bc9947 */ /* 0x002fec0003800000 */
.L_x_133:
[----:B------:R-:W-:Y:S01]  /*8b40*/  USHF.L.U32 UR42, UR46, 0x6, URZ ;  /* 0x000000062e2a7899 */ /* 0x000fe2000800063f */
[----:B------:R-:W-:Y:S04]  /*8b50*/  BSSY B0, `(.L_x_64) ;  /* 0x000001b000007945 */ /* 0x000fe80003800000 */
[----:B------:R-:W-:Y:S07]  /*8b60*/  @P0 BRA `(.L_x_65) ;  /* 0x0000000000640947 */ /* 0x000fee0003800000 */
[----:B------:R-:W2:Y:S01]  /*8b70*/  LDC R4, c[0x0][0xa10] ;  /* 0x00028400ff047b82 */ /* 0x000ea20000000800 */
[----:B-1----:R-:W-:Y:S01]  /*8b80*/  LOP3.LUT R0, R2, 0x60, RZ, 0xc0, !PT ;  /* 0x0000006002007812 */ /* 0x002fe200078ec0ff */
[----:B------:R-:W-:Y:S01]  /*8b90*/  IMAD R5, RZ, RZ, -UR47 ;  /* 0x8000002fff057e24 */ /* 0x000fe2000f8e02ff */
[----:B------:R-:W-:Y:S01]  /*8ba0*/  SHF.R.U32.HI R3, RZ, 0x2, R2 ;  /* 0x00000002ff037819 */ /* 0x000fe20000011602 */
[----:B------:R-:W-:Y:S01]  /*8bb0*/  ULDC UR4, c[0x0][0x288] ;  /* 0x0000a20000047ab9 */ /* 0x000fe20000000800 */
[----:B------:R-:W-:Y:S01]  /*8bc0*/  SHF.R.U32.HI R0, RZ, 0x5, R0 ;  /* 0x00000005ff007819 */ /* 0x000fe20000011600 */
[----:B------:R-:W-:Y:S01]  /*8bd0*/  ULDC.64 UR6, c[0x0][0x208] ;  /* 0x0000820000067ab9 */ /* 0x000fe20000000a00 */
[----:B------:R-:W-:Y:S01]  /*8be0*/  LOP3.LUT R3, R3, 0x7, RZ, 0xc0, !PT ;  /* 0x0000000703037812 */ /* 0x000fe200078ec0ff */
[----:B------:R-:W1:Y:S01]  /*8bf0*/  LDC.64 R6, c[0x0][0x688] ;  /* 0x0001a200ff067b82 */ /* 0x000e620000000a00 */
[----:B------:R-:W-:-:S04]  /*8c00*/  SHF.L.U32 R0, R0, 0x4, RZ ;  /* 0x0000000400007819 */ /* 0x000fc800000006ff */
[----:B------:R-:W-:Y:S01]  /*8c10*/  LOP3.LUT R3, R0, 0xfffffff0, R3, 0xe2, !PT ;  /* 0xfffffff000037812 */ /* 0x000fe200078ee203 */
[----:B--2---:R-:W-:-:S04]  /*8c20*/  IMAD R5, R4, R5, UR58 ;  /* 0x0000003a04057e24 */ /* 0x004fc8000f8e0205 */
[----:B-1----:R-:W-:Y:S01]  /*8c30*/  IMAD R0, R5, R6, UR42 ;  /* 0x0000002a05007e24 */ /* 0x002fe2000f8e0206 */
[----:B------:R-:W-:-:S03]  /*8c40*/  IADD3 R5, R3, UR42, RZ ;  /* 0x0000002a03057c10 */ /* 0x000fc6000fffe0ff */
[----:B------:R-:W-:Y:S01]  /*8c50*/  IMAD R0, R7, UR44, R0 ;  /* 0x0000002c07007c24 */ /* 0x000fe2000f8e0200 */
[C---:B------:R-:W-:Y:S02]  /*8c60*/  IADD3 R4, R5.reuse, 0x8, RZ ;  /* 0x0000000805047810 */ /* 0x040fe40007ffe0ff */
[----:B------:R-:W-:Y:S02]  /*8c70*/  ISETP.GE.U32.AND P0, PT, R5, UR4, PT ;  /* 0x0000000405007c0c */ /* 0x000fe4000bf06070 */
[----:B------:R-:W-:Y:S02]  /*8c80*/  IADD3 R3, P2, R3, R0, RZ ;  /* 0x0000000003037210 */ /* 0x000fe40007f5e0ff */
[----:B------:R-:W-:Y:S01]  /*8c90*/  ISETP.GE.U32.AND P1, PT, R4, UR4, PT ;  /* 0x0000000404007c0c */ /* 0x000fe2000bf26070 */
[----:B------:R-:W-:Y:S01]  /*8ca0*/  ULDC.64 UR4, c[0x0][0x680] ;  /* 0x0001a00000047ab9 */ /* 0x000fe20000000a00 */
[----:B------:R-:W-:Y:S02]  /*8cb0*/  LEA.HI.X.SX32 R0, R0, RZ, 0x1, P2 ;  /* 0x000000ff00007211 */ /* 0x000fe400010f0eff */
[----:B------:R-:W-:-:S04]  /*8cc0*/  LEA R4, P2, R3, UR4, 0x2 ;  /* 0x0000000403047c11 */ /* 0x000fc8000f8410ff */
[----:B------:R-:W-:-:S05]  /*8cd0*/  LEA.HI.X R5, R3, UR5, R0, 0x2, P2 ;  /* 0x0000000503057c11 */ /* 0x000fca00090f1400 */
[----:B------:R2:W-:Y:S04]  /*8ce0*/  @!P0 STG.E desc[UR6][R4.64], R11 ;  /* 0x0000000b04008986 */ /* 0x0005e8000c101906 */
[----:B------:R2:W-:Y:S02]  /*8cf0*/  @!P1 STG.E desc[UR6][R4.64+0x20], R9 ;  /* 0x0000200904009986 */ /* 0x0005e4000c101906 */
.L_x_65:
[----:B------:R-:W-:Y:S05]  /*8d00*/  BSYNC B0 ;  /* 0x0000000000007941 */ /* 0x000fea0003800000 */
.L_x_64:
[----:B------:R-:W-:Y:S01]  /*8d10*/  ULDC.64 UR4, c[0x0][0x730] ;  /* 0x0001cc0000047ab9 */ /* 0x000fe20000000a00 */
[-C--:B------:R-:W-:Y:S01]  /*8d20*/  FMUL R40, R74, R10.reuse ;  /* 0x0000000a4a287220 */ /* 0x080fe20000400000 */
[----:B------:R-:W-:Y:S01]  /*8d30*/  ISETP.NE.U32.AND P0, PT, RZ, UR4, PT ;  /* 0x00000004ff007c0c */ /* 0x000fe2000bf05070 */
[-C--:B------:R-:W-:Y:S01]  /*8d40*/  FMUL R37, R75, R10.reuse ;  /* 0x0000000a4b257220 */ /* 0x080fe20000400000 */
[-C--:B------:R-:W-:Y:S01]  /*8d50*/  FMUL R42, R78, R10.reuse ;  /* 0x0000000a4e2a7220 */ /* 0x080fe20000400000 */
[-C--:B------:R-:W-:Y:S01]  /*8d60*/  FMUL R39, R79, R10.reuse ;  /* 0x0000000a4f277220 */ /* 0x080fe20000400000 */
[----:B------:R-:W-:Y:S01]  /*8d70*/  ISETP.NE.AND.EX P0, PT, RZ, UR5, PT, P0 ;  /* 0x00000005ff007c0c */ /* 0x000fe2000bf05300 */
        /* <DEDUP_REMOVED lines=12> */
[----:B------:R-:W-:Y:S06]  /*8e40*/  @P0 BRA `(.L_x_66) ;  /* 0x0000000000280947 */ /* 0x000fec0003800000 */
[----:B------:R-:W-:Y:S02]  /*8e50*/  ULDC.64 UR4, c[0x0][0x728] ;  /* 0x0001ca0000047ab9 */ /* 0x000fe40000000a00 */
[----:B------:R-:W-:-:S04]  /*8e60*/  ISETP.NE.U32.AND P0, PT, RZ, UR4, PT ;  /* 0x00000004ff007c0c */ /* 0x000fc8000bf05070 */
[----:B------:R-:W-:-:S13]  /*8e70*/  ISETP.NE.AND.EX P0, PT, RZ, UR5, PT, P0 ;  /* 0x00000005ff007c0c */ /* 0x000fda000bf05300 */
[----:B------:R-:W-:Y:S05]  /*8e80*/  @!P0 BRA `(.L_x_67) ;  /* 0x0000000000108947 */ /* 0x000fea0003800000 */
[----:B--2---:R-:W2:Y:S01]  /*8e90*/  LDC.64 R4, c[0x0][0x728] ;  /* 0x0001ca00ff047b82 */ /* 0x004ea20000000a00 */
[----:B------:R-:W-:Y:S02]  /*8ea0*/  ULDC.64 UR4, c[0x0][0x208] ;  /* 0x0000820000047ab9 */ /* 0x000fe40000000a00 */
[----:B--2---:R3:W5:Y:S01]  /*8eb0*/  LDG.E R18, desc[UR4][R4.64] ;  /* 0x0000000404127981 */ /* 0x004762000c1e1900 */
[----:B------:R-:W-:Y:S05]  /*8ec0*/  BRA `(.L_x_66) ;  /* 0x0000000000087947 */ /* 0x000fea0003800000 */
.L_x_67:
[----:B------:R-:W-:Y:S02]  /*8ed0*/  ULDC UR4, c[0x0][0x720] ;  /* 0x0001c80000047ab9 */ /* 0x000fe40000000800 */
[----:B------:R-:W-:-:S07]  /*8ee0*/  MOV R18, UR4 ;  /* 0x0000000400127c02 */ /* 0x000fce0008000f00 */
.L_x_66:
[----:B-1----:R-:W-:-:S04]  /*8ef0*/  MOV R0, RZ ;  /* 0x000000ff00007202 */ /* 0x002fc80000000f00 */
[----:B------:R-:W-:-:S13]  /*8f00*/  LOP3.LUT P0, RZ, R0, 0x1bf, RZ, 0xc0, !PT ;  /* 0x000001bf00ff7812 */ /* 0x000fda000780c0ff */
[----:B------:R-:W-:Y:S05]  /*8f10*/  @!P0 BRA `(.L_x_68) ;  /* 0x0000000000408947 */ /* 0x000fea0003800000 */
[----:B------:R-:W-:Y:S01]  /*8f20*/  MOV R0, 0x0 ;  /* 0x0000000000007802 */ /* 0x000fe20000000f00 */
[----:B------:R-:W-:Y:S01]  /*8f30*/  ULDC.64 UR4, c[0x4][0x70] ;  /* 0x01001c0000047ab9 */ /* 0x000fe20000000a00 */
[----:B------:R-:W-:Y:S01]  /*8f40*/  ULDC.64 UR6, c[0x4][0x8] ;  /* 0x0100020000067ab9 */ /* 0x000fe20000000a00 */
[----:B--23--:R-:W-:Y:S01]  /*8f50*/  IMAD.U32 R4, RZ, RZ, UR4 ;  /* 0x00000004ff047e24 */ /* 0x00cfe2000f8e00ff */
[----:B------:R1:W2:Y:S01]  /*8f60*/  LDC.64 R14, c[0x4][R0] ;  /* 0x01000000000e7b82 */ /* 0x0002a20000000a00 */
[----:B------:R-:W-:Y:S01]  /*8f70*/  MOV R5, UR5 ;  /* 0x0000000500057c02 */ /* 0x000fe20008000f00 */
[----:B------:R-:W-:Y:S01]  /*8f80*/  ULDC.64 UR4, c[0x4][0x78] ;  /* 0x01001e0000047ab9 */ /* 0x000fe20000000a00 */
[----:B------:R-:W-:Y:S01]  /*8f90*/  MOV R10, UR6 ;  /* 0x00000006000a7c02 */ /* 0x000fe20008000f00 */
[----:B------:R-:W-:Y:S01]  /*8fa0*/  IMAD.U32 R11, RZ, RZ, UR7 ;  /* 0x00000007ff0b7e24 */ /* 0x000fe2000f8e00ff */
[----:B------:R-:W-:Y:S02]  /*8fb0*/  MOV R6, UR4 ;  /* 0x0000000400067c02 */ /* 0x000fe40008000f00 */
[----:B------:R-:W-:-:S02]  /*8fc0*/  MOV R7, UR5 ;  /* 0x0000000500077c02 */ /* 0x000fc40008000f00 */
[----:B------:R-:W-:Y:S02]  /*8fd0*/  MOV R8, 0x70 ;  /* 0x0000007000087802 */ /* 0x000fe40000000f00 */
[----:B------:R-:W-:Y:S02]  /*8fe0*/  MOV R12, 0x1 ;  /* 0x00000001000c7802 */ /* 0x000fe40000000f00 */
[----:B-1----:R-:W-:-:S07]  /*8ff0*/  MOV R13, RZ ;  /* 0x000000ff000d7202 */ /* 0x002fce0000000f00 */
[----:B------:R-:W-:-:S07]  /*9000*/  LEPC R20, `(.L_x_68) ;  /* 0x000000001014794e */ /* 0x000fce0000000000 */
[----:B--2--5:R-:W-:Y:S05]  /*9010*/  CALL.ABS.NOINC R14 ;  /* 0x000000000e007343 */ /* 0x024fea0003c00000 */
.L_x_68:
[----:B------:R-:W-:Y:S01]  /*9020*/  MOV R28, UR37 ;  /* 0x00000025001c7c02 */ /* 0x000fe20008000f00 */
[----:B------:R-:W-:-:S04]  /*9030*/  IMAD.U32 R3, RZ, RZ, UR57 ;  /* 0x00000039ff037e24 */ /* 0x000fc8000f8e00ff */
[----:B------:R-:W-:-:S05]  /*9040*/  IMAD R28, R3, 0x2200, R28 ;  /* 0x00002200031c7824 */ /* 0x000fca00078e021c */
[----:B------:R-:W-:-:S04]  /*9050*/  IADD3 R24, R28, 0x20e00, RZ ;  /* 0x00020e001c187810 */ /* 0x000fc80007ffe0ff */
[----:B------:R-:W-:-:S13]  /*9060*/  LOP3.LUT P0, RZ, R24, 0x1b0, RZ, 0xc0, !PT ;  /* 0x000001b018ff7812 */ /* 0x000fda000780c0ff */
[----:B------:R-:W-:Y:S05]  /*9070*/  @!P0 BRA `(.L_x_69) ;  /* 0x0000000000408947 */ /* 0x000fea0003800000 */
[----:B------:R-:W-:Y:S01]  /*9080*/  MOV R0, 0x0 ;  /* 0x0000000000007802 */ /* 0x000fe20000000f00 */
[----:B------:R-:W-:Y:S01]  /*9090*/  ULDC.64 UR4, c[0x4][0x70] ;  /* 0x01001c0000047ab9 */ /* 0x000fe20000000a00 */
[----:B------:R-:W-:Y:S01]  /*90a0*/  ULDC.64 UR6, c[0x4][0x78] ;  /* 0x01001e0000067ab9 */ /* 0x000fe20000000a00 */
[----:B--23--:R-:W-:Y:S01]  /*90b0*/  MOV R4, UR4 ;  /* 0x0000000400047c02 */ /* 0x00cfe20008000f00 */
[----:B------:R1:W2:Y:S01]  /*90c0*/  LDC.64 R14, c[0x4][R0] ;  /* 0x01000000000e7b82 */ /* 0x0002a20000000a00 */
[----:B------:R-:W-:Y:S01]  /*90d0*/  MOV R5, UR5 ;  /* 0x0000000500057c02 */ /* 0x000fe20008000f00 */
[----:B------:R-:W-:Y:S01]  /*90e0*/  ULDC.64 UR4, c[0x4][0x10] ;  /* 0x0100040000047ab9 */ /* 0x000fe20000000a00 */
[----:B------:R-:W-:Y:S01]  /*90f0*/  MOV R6, UR6 ;  /* 0x0000000600067c02 */ /* 0x000fe20008000f00 */
[----:B------:R-:W-:Y:S01]  /*9100*/  IMAD.U32 R7, RZ, RZ, UR7 ;  /* 0x00000007ff077e24 */ /* 0x000fe2000f8e00ff */
[----:B------:R-:W-:Y:S01]  /*9110*/  MOV R10, UR4 ;  /* 0x00000004000a7c02 */ /* 0x000fe20008000f00 */
[----:B------:R-:W-:Y:S01]  /*9120*/  IMAD.MOV.U32 R13, RZ, RZ, RZ ;  /* 0x000000ffff0d7224 */ /* 0x000fe200078e00ff */
[----:B------:R-:W-:-:S02]  /*9130*/  MOV R11, UR5 ;  /* 0x00000005000b7c02 */ /* 0x000fc40008000f00 */
[----:B------:R-:W-:Y:S02]  /*9140*/  MOV R8, 0x70 ;  /* 0x0000007000087802 */ /* 0x000fe40000000f00 */
[----:B-1----:R-:W-:-:S07]  /*9150*/  MOV R12, 0x1 ;  /* 0x00000001000c7802 */ /* 0x002fce0000000f00 */
[----:B------:R-:W-:-:S07]  /*9160*/  LEPC R20, `(.L_x_69) ;  /* 0x000000001014794e */ /* 0x000fce0000000000 */
[----:B--2--5:R-:W-:Y:S05]  /*9170*/  CALL.ABS.NOINC R14 ;  /* 0x000000000e007343 */ /* 0x024fea0003c00000 */
.L_x_69:
[C---:B------:R-:W-:Y:S01]  /*9180*/  SHF.L.U32 R0, R2.reuse, 0x4, RZ ;  /* 0x0000000402007819 */ /* 0x040fe200000006ff */
[----:B------:R-:W-:Y:S01]  /*9190*/  ULDC.64 UR4, c[0x0][0x730] ;  /* 0x0001cc0000047ab9 */ /* 0x000fe20000000a00 */
[----:B------:R-:W-:Y:S02]  /*91a0*/  SHF.L.U32 R3, R2, 0x5, RZ ;  /* 0x0000000502037819 */ /* 0x000fe400000006ff */
[----:B------:R-:W-:Y:S02]  /*91b0*/  LOP3.LUT R0, R0, 0x600, RZ, 0xc0, !PT ;  /* 0x0000060000007812 */ /* 0x000fe400078ec0ff */
[----:B--23--:R-:W-:Y:S02]  /*91c0*/  LOP3.LUT R4, R3, 0xc0, RZ, 0xc0, !PT ;  /* 0x000000c003047812 */ /* 0x00cfe400078ec0ff */
[----:B------:R-:W-:Y:S02]  /*91d0*/  LOP3.LUT R0, R0, 0x20, R3, 0xf8, !PT ;  /* 0x0000002000007812 */ /* 0x000fe400078ef803 */
[----:B------:R-:W-:-:S02]  /*91e0*/  SHF.R.U32.HI R5, RZ, 0x1, R2 ;  /* 0x00000001ff057819 */ /* 0x000fc40000011602 */
[----:B------:R-:W-:Y:S02]  /*91f0*/  LOP3.LUT R3, R0, 0x100, R3, 0xf8, !PT ;  /* 0x0000010000037812 */ /* 0x000fe400078ef803 */
[----:B------:R-:W-:Y:S02]  /*9200*/  LOP3.LUT R0, R2, 0x7f, RZ, 0xc0, !PT ;  /* 0x0000007f02007812 */ /* 0x000fe400078ec0ff */
[----:B------:R-:W-:Y:S01]  /*9210*/  ISETP.NE.U32.AND P0, PT, RZ, UR4, PT ;  /* 0x00000004ff007c0c */ /* 0x000fe2000bf05070 */
[----:B------:R-:W-:Y:S01]  /*9220*/  ULDC UR4, c[0x0][0x720] ;  /* 0x0001c80000047ab9 */ /* 0x000fe20000000800 */
[----:B------:R-:W-:Y:S02]  /*9230*/  IADD3 R0, R0, 0x1f, RZ ;  /* 0x0000001f00007810 */ /* 0x000fe40007ffe0ff */
[----:B------:R-:W-:Y:S02]  /*9240*/  LOP3.LUT R4, R4, 0x8, R5, 0xf8, !PT ;  /* 0x0000000804047812 */ /* 0x000fe400078ef805 */
[----:B------:R-:W-:-:S02]  /*9250*/  SHF.L.U32 R5, R2, 0x2, RZ ;  /* 0x0000000202057819 */ /* 0x000fc400000006ff */
[----:B------:R-:W-:Y:S02]  /*9260*/  ISETP.NE.AND.EX P0, PT, RZ, UR5, PT, P0 ;  /* 0x00000005ff007c0c */ /* 0x000fe4000bf05300 */
[----:B------:R-:W-:Y:S02]  /*9270*/  ISETP.GT.U32.AND P1, PT, R0, 0x3e, PT ;  /* 0x0000003e0000780c */ /* 0x000fe40003f24070 */
[----:B------:R-:W-:Y:S02]  /*9280*/  LOP3.LUT R4, R4, 0x18, R5, 0x78, !PT ;  /* 0x0000001804047812 */ /* 0x000fe400078e7805 */
[----:B-----5:R-:W-:Y:S02]  /*9290*/  FSEL R21, R18, UR4, !P0 ;  /* 0x0000000412157c08 */ /* 0x020fe4000c000000 */
[----:B------:R-:W-:Y:S02]  /*92a0*/  LOP3.LUT R3, R3, R4, RZ, 0xfc, !PT ;  /* 0x0000000403037212 */ /* 0x000fe400078efcff */
[----:B------:R-:W-:Y:S01]  /*92b0*/  LOP3.LUT P0, RZ, R2, 0x4, RZ, 0xc0, !PT ;  /* 0x0000000402ff7812 */ /* 0x000fe2000780c0ff */
        /* <DEDUP_REMOVED lines=80> */
[----:B------:R-:W-:Y:S01]  /*97c0*/  IMAD.MOV.U32 R21, RZ, RZ, 0x20 ;  /* 0x00000020ff157424 */ /* 0x000fe200078e00ff */
[----:B------:R-:W-:-:S02]  /*97d0*/  F2FP.BF16.F32.PACK_AB R5, R0, R5 ;  /* 0x000000050005723e */ /* 0x000fc400000010ff */
[----:B------:R-:W-:Y:S02]  /*97e0*/  F2FP.BF16.F32.PACK_AB R7, R8, R7 ;  /* 0x000000070807723e */ /* 0x000fe400000010ff */
[----:B------:R-:W-:Y:S02]  /*97f0*/  F2FP.BF16.F32.PACK_AB R9, R10, R9 ;  /* 0x000000090a09723e */ /* 0x000fe400000010ff */
[----:B------:R-:W-:Y:S02]  /*9800*/  F2FP.BF16.F32.PACK_AB R4, R121, R4 ;  /* 0x000000047904723e */ /* 0x000fe400000010ff */
[----:B------:R-:W-:Y:S02]  /*9810*/  F2FP.BF16.F32.PACK_AB R6, R125, R6 ;  /* 0x000000067d06723e */ /* 0x000fe400000010ff */
[----:B------:R-:W-:Y:S02]  /*9820*/  F2FP.BF16.F32.PACK_AB R8, R129, R128 ;  /* 0x000000808108723e */ /* 0x000fe400000010ff */
[----:B------:R-:W-:-:S02]  /*9830*/  F2FP.BF16.F32.PACK_AB R10, R133, R132 ;  /* 0x00000084850a723e */ /* 0x000fc400000010ff */
[----:B------:R-:W-:Y:S02]  /*9840*/  F2FP.BF16.F32.PACK_AB R11, R12, R11 ;  /* 0x0000000b0c0b723e */ /* 0x000fe400000010ff */
[----:B------:R-:W-:Y:S02]  /*9850*/  SEL R21, R21, 0xffffffe0, !P0 ;  /* 0xffffffe015157807 */ /* 0x000fe40004000000 */
[C---:B------:R-:W-:Y:S02]  /*9860*/  LEA R0, R3.reuse, R24, 0x1 ;  /* 0x0000001803007211 */ /* 0x040fe400078e08ff */
[----:B------:R-:W-:Y:S01]  /*9870*/  LEA R53, R3, R28, 0x1 ;  /* 0x0000001c03357211 */ /* 0x000fe200078e08ff */
[----:B------:R-:W-:Y:S06]  /*9880*/  @P1 BRA `(.L_x_70) ;  /* 0x0000000000041947 */ /* 0x000fec0003800000 */
[----:B------:R-:W-:-:S04]  /*9890*/  DEPBAR.LE SB0, 0x1 ;  /* 0x000080400000791a */ /* 0x000fc80000000000 */
.L_x_70:
[----:B------:R-:W-:Y:S05]  /*98a0*/  WARPSYNC.ALL ;  /* 0x0000000000007948 */ /* 0x000fea0003800000 */
[----:B------:R-:W-:Y:S01]  /*98b0*/  BAR.SYNC.DEFER_BLOCKING 0x1, 0x80 ;  /* 0x0042000000007b1d */ /* 0x000fe20000010000 */
[----:B------:R-:W-:Y:S02]  /*98c0*/  IADD3 R3, R0, R21, RZ ;  /* 0x0000001500037210 */ /* 0x000fe40007ffe0ff */
[----:B------:R-:W-:Y:S02]  /*98d0*/  F2FP.BF16.F32.PACK_AB R13, R13, R14 ;  /* 0x0000000e0d0d723e */ /* 0x000fe400000010ff */
[----:B------:R-:W-:Y:S01]  /*98e0*/  F2FP.BF16.F32.PACK_AB R25, R25, R26 ;  /* 0x0000001a1919723e */ /* 0x000fe200000010ff */
[----:B------:R-:W-:Y:S01]  /*98f0*/  BSSY B0, `(.L_x_71) ;  /* 0x000001e000007945 */ /* 0x000fe20003800000 */
[----:B------:R-:W-:-:S02]  /*9900*/  F2FP.BF16.F32.PACK_AB R12, R105, R104 ;  /* 0x00000068690c723e */ /* 0x000fc400000010ff */
[----:B------:R-:W-:Y:S02]  /*9910*/  F2FP.BF16.F32.PACK_AB R14, R109, R108 ;  /* 0x0000006c6d0e723e */ /* 0x000fe400000010ff */
[----:B------:R-:W-:Y:S02]  /*9920*/  F2FP.BF16.F32.PACK_AB R15, R15, R20 ;  /* 0x000000140f0f723e */ /* 0x000fe400000010ff */
[----:B------:R-:W-:Y:S02]  /*9930*/  F2FP.BF16.F32.PACK_AB R24, R113, R112 ;  /* 0x000000707118723e */ /* 0x000fe400000010ff */
[----:B------:R-:W-:Y:S02]  /*9940*/  F2FP.BF16.F32.PACK_AB R26, R117, R116 ;  /* 0x00000074751a723e */ /* 0x000fe400000010ff */
[----:B------:R-:W-:Y:S02]  /*9950*/  F2FP.BF16.F32.PACK_AB R27, R27, R30 ;  /* 0x0000001e1b1b723e */ /* 0x000fe400000010ff */
[----:B------:R-:W-:Y:S01]  /*9960*/  IADD3 R21, R21, 0x1000, R0 ;  /* 0x0000100015157810 */ /* 0x000fe20007ffe000 */
[----:B------:R1:W-:Y:S04]  /*9970*/  STSM.16.M88.4 [R53+0x20e00], R4 ;  /* 0x020e000435007844 */ /* 0x0003e80000000200 */
[----:B------:R1:W-:Y:S01]  /*9980*/  STSM.16.M88.4 [R3], R8 ;  /* 0x0000000803007844 */ /* 0x0003e20000000200 */
[----:B------:R-:W-:Y:S01]  /*9990*/  @!PT LDS RZ, [RZ] ;  /* 0x00000000fffff984 */ /* 0x000fe20000000800 */
[----:B------:R-:W-:Y:S01]  /*99a0*/  @!PT LDS RZ, [RZ] ;  /* 0x00000000fffff984 */ /* 0x000fe20000000800 */
[----:B------:R-:W-:Y:S01]  /*99b0*/  @!PT LDS RZ, [RZ] ;  /* 0x00000000fffff984 */ /* 0x000fe20000000800 */
[----:B------:R-:W-:Y:S01]  /*99c0*/  @!PT LDS RZ, [RZ] ;  /* 0x00000000fffff984 */ /* 0x000fe20000000800 */
[----:B------:R2:W-:Y:S06]  /*99d0*/  MEMBAR.ALL.CTA ;  /* 0x0000000000007992 */ /* 0x0005ec0000008000 */
[----:B--2---:R-:W2:Y:S02]  /*99e0*/  FENCE.VIEW.ASYNC.S ;  /* 0x00000000000073c6 */ /* 0x004ea40000000000 */
[----:B--2---:R-:W-:Y:S06]  /*99f0*/  BAR.SYNC.DEFER_BLOCKING 0x1, 0x80 ;  /* 0x0042000000007b1d */ /* 0x004fec0000010000 */
[----:B------:R-:W-:Y:S05]  /*9a00*/  @P1 BRA `(.L_x_72) ;  /* 0x0000000000301947 */ /* 0x000fea0003800000 */
[----:B------:R-:W-:Y:S01]  /*9a10*/  R2UR UR40, R28 ;  /* 0x000000001c2872ca */ /* 0x000fe200000e0000 */
[----:B------:R-:W-:Y:S01]  /*9a20*/  ULDC.64 UR8, c[0x0][0x198] ;  /* 0x0000660000087ab9 */ /* 0x000fe20000000a00 */
[----:B------:R-:W-:Y:S02]  /*9a30*/  UIADD3 UR43, -UR47, URZ, URZ ;  /* 0x0000003f2f2b7290 */ /* 0x000fe4000fffe13f */
[----:B------:R-:W-:Y:S01]  /*9a40*/  UIADD3 UR6, UP0, UR8, 0x670, URZ ;  /* 0x0000067008067890 */ /* 0x000fe2000ff1e03f */
[----:B------:R-:W-:Y:S01]  /*9a50*/  ULDC UR4, c[0x0][0xa10] ;  /* 0x0002840000047ab9 */ /* 0x000fe20000000800 */
[----:B------:R-:W-:Y:S01]  /*9a60*/  UMOV UR41, URZ ;  /* 0x0000003f00297c82 */ /* 0x000fe20008000000 */
[----:B------:R-:W-:Y:S02]  /*9a70*/  UIMAD UR43, UR4, UR43, UR58 ;  /* 0x0000002b042b72a4 */ /* 0x000fe4000f8e023a */
[----:B------:R-:W-:-:S04]  /*9a80*/  UIADD3.X UR7, URZ, UR9, URZ, UP0, !UPT ;  /* 0x000000093f077290 */ /* 0x000fc800087fe43f */
[----:B------:R-:W-:-:S09]  /*9a90*/  UIADD3 UR40, UR40, 0x20e00, URZ ;  /* 0x00020e0028287890 */ /* 0x000fd2000fffe03f */
[----:B------:R2:W-:Y:S01]  /*9aa0*/  UTMASTG.4D [UR40], [UR6] ;  /* 0x00000028060073b5 */ /* 0x0005e20008018000 */
[----:B------:R0:W-:Y:S01]  /*9ab0*/  UTMACMDFLUSH ;  /* 0x00000000000079b7 */ /* 0x0001e20000000000 */
[----:B--2---:R-:W-:-:S04]  /*9ac0*/  DEPBAR.LE SB0, 0x1 ;  /* 0x000080400000791a */ /* 0x004fc80000000000 */
.L_x_72:
[----:B------:R-:W-:Y:S05]  /*9ad0*/  BSYNC B0 ;  /* 0x0000000000007941 */ /* 0x000fea0003800000 */
.L_x_71:
[----:B------:R-:W-:Y:S01]  /*9ae0*/  BAR.SYNC.DEFER_BLOCKING 0x1, 0x80 ;  /* 0x0042000000007b1d */ /* 0x000fe20000010000 */
[----:B-1----:R-:W-:Y:S02]  /*9af0*/  F2FP.BF16.F32.PACK_AB R5, R29, R32 ;  /* 0x000000201d05723e */ /* 0x002fe400000010ff */
[----:B------:R-:W-:Y:S02]  /*9b00*/  F2FP.BF16.F32.PACK_AB R7, R31, R34 ;  /* 0x000000221f07723e */ /* 0x000fe400000010ff */
[----:B------:R-:W-:Y:S01]  /*9b10*/  F2FP.BF16.F32.PACK_AB R4, R89, R88 ;  /* 0x000000585904723e */ /* 0x000fe200000010ff */
[----:B------:R-:W-:Y:S01]  /*9b20*/  BSSY B0, `(.L_x_73) ;  /* 0x000001e000007945 */ /* 0x000fe20003800000 */
[----:B------:R-:W-:Y:S02]  /*9b30*/  F2FP.BF16.F32.PACK_AB R6, R93, R92 ;  /* 0x0000005c5d06723e */ /* 0x000fe400000010ff */
[----:B------:R-:W-:Y:S02]  /*9b40*/  F2FP.BF16.F32.PACK_AB R32, R97, R96 ;  /* 0x000000606120723e */ /* 0x000fe400000010ff */
[----:B------:R-:W-:-:S02]  /*9b50*/  F2FP.BF16.F32.PACK_AB R33, R33, R36 ;  /* 0x000000242121723e */ /* 0x000fc400000010ff */
[----:B------:R-:W-:Y:S02]  /*9b60*/  F2FP.BF16.F32.PACK_AB R34, R101, R100 ;  /* 0x000000646522723e */ /* 0x000fe400000010ff */
[----:B------:R-:W-:Y:S01]  /*9b70*/  F2FP.BF16.F32.PACK_AB R35, R35, R38 ;  /* 0x000000262323723e */ /* 0x000fe200000010ff */
        /* <DEDUP_REMOVED lines=15> */
[----:B------:R-:W-:Y:S01]  /*9c70*/  UMOV UR9, 0x20 ;  /* 0x0000002000097882 */ /* 0x000fe20000000000 */
[----:B------:R-:W-:Y:S02]  /*9c80*/  UIMAD UR11, UR4, UR11, UR58 ;  /* 0x0000000b040b72a4 */ /* 0x000fe4000f8e023a */
[----:B------:R-:W-:Y:S01]  /*9c90*/  UIADD3.X UR7, URZ, UR13, URZ, UP0, !UPT ;  /* 0x0000000d3f077290 */ /* 0x000fe200087fe43f */
[----:B------:R-:W-:-:S03]  /*9ca0*/  UMOV UR10, UR42 ;  /* 0x0000002a000a7c82 */ /* 0x000fc60008000000 */
[----:B------:R-:W-:Y:S01]  /*9cb0*/  UIADD3 UR8, UR8, 0x21e00, URZ ;  /* 0x00021e0008087890 */ /* 0x000fe2000fffe03f */
[----:B------:R-:W-:-:S08]  /*9cc0*/  UMOV UR12, UR44 ;  /* 0x0000002c000c7c82 */ /* 0x000fd00008000000 */
[----:B------:R2:W-:Y:S01]  /*9cd0*/  UTMASTG.4D [UR8], [UR6] ;  /* 0x00000008060073b5 */ /* 0x0005e20008018000 */
[----:B------:R0:W-:Y:S01]  /*9ce0*/  UTMACMDFLUSH ;  /* 0x00000000000079b7 */ /* 0x0001e20000000000 */
[----:B--2---:R-:W-:-:S04]  /*9cf0*/  DEPBAR.LE SB0, 0x1 ;  /* 0x000080400000791a */ /* 0x004fc80000000000 */
.L_x_74:
[----:B------:R-:W-:Y:S05]  /*9d00*/  BSYNC B0 ;  /* 0x0000000000007941 */ /* 0x000fea0003800000 */
.L_x_73:
[----:B------:R-:W-:Y:S01]  /*9d10*/  BAR.SYNC.DEFER_BLOCKING 0x1, 0x80 ;  /* 0x0042000000007b1d */ /* 0x000fe20000010000 */
[----:B------:R-:W-:Y:S02]  /*9d20*/  F2FP.BF16.F32.PACK_AB R37, R37, R40 ;  /* 0x000000282525723e */ /* 0x000fe400000010ff */
        /* <DEDUP_REMOVED lines=8> */
[----:B------:R2:W-:Y:S04]  /*9db0*/  STSM.16.M88.4 [R0], R4 ;  /* 0x0000000400007844 */ /* 0x0005e80000000200 */
[----:B------:R2:W-:Y:S01]  /*9dc0*/  STSM.16.M88.4 [R3], R32 ;  /* 0x0000002003007844 */ /* 0x0005e20000000200 */
[----:B------:R-:W-:Y:S01]  /*9dd0*/  @!PT LDS RZ, [RZ] ;  /* 0x00000000fffff984 */ /* 0x000fe20000000800 */
[----:B------:R-:W-:Y:S01]  /*9de0*/  @!PT LDS RZ, [RZ] ;  /* 0x00000000fffff984 */ /* 0x000fe20000000800 */
[----:B------:R-:W-:Y:S01]  /*9df0*/  @!PT LDS RZ, [RZ] ;  /* 0x00000000fffff984 */ /* 0x000fe20000000800 */
[----:B------:R-:W-:Y:S01]  /*9e00*/  @!PT LDS RZ, [RZ] ;  /* 0x00000000fffff984 */ /* 0x000fe20000000800 */
[----:B------:R3:W-:Y:S06]  /*9e10*/  MEMBAR.ALL.CTA ;  /* 0x0000000000007992 */ /* 0x0007ec0000008000 */
[----:B---3--:R-:W3:Y:S02]  /*9e20*/  FENCE.VIEW.ASYNC.S ;  /* 0x00000000000073c6 */ /* 0x008ee40000000000 */
[----:B---3--:R-:W-:Y:S06]  /*9e30*/  BAR.SYNC.DEFER_BLOCKING 0x1, 0x80 ;  /* 0x0042000000007b1d */ /* 0x008fec0000010000 */
        /* <DEDUP_REMOVED lines=14> */
[----:B---3--:R-:W-:-:S04]  /*9f20*/  DEPBAR.LE SB0, 0x1 ;  /* 0x000080400000791a */ /* 0x008fc80000000000 */
.L_x_76:
[----:B------:R-:W-:Y:S05]  /*9f30*/  BSYNC B0 ;  /* 0x0000000000007941 */ /* 0x000fea0003800000 */
.L_x_75:
        /* <DEDUP_REMOVED lines=17> */
[----:B----4-:R-:W4:Y:S02]  /*a050*/  FENCE.VIEW.ASYNC.S ;  /* 0x00000000000073c6 */ /* 0x010f240000000000 */
[----:B----4-:R-:W-:Y:S06]  /*a060*/  BAR.SYNC.DEFER_BLOCKING 0x1, 0x80 ;  /* 0x0042000000007b1d */ /* 0x010fec0000010000 */
        /* <DEDUP_REMOVED lines=14> */
[----:B----4-:R-:W-:-:S04]  /*a150*/  DEPBAR.LE SB0, 0x1 ;  /* 0x000080400000791a */ /* 0x010fc80000000000 */
.L_x_78:
[----:B------:R-:W-:Y:S05]  /*a160*/  BSYNC B0 ;  /* 0x0000000000007941 */ /* 0x000fea0003800000 */
.L_x_77:
[----:B------:R-:W-:Y:S06]  /*a170*/  BAR.SYNC.DEFER_BLOCKING 0x1, 0x80 ;  /* 0x0042000000007b1d */ /* 0x000fec0000010000 */
[----:B------:R-:W-:Y:S01]  /*a180*/  BSSY B0, `(.L_x_79) ;  /* 0x0000018000007945 */ /* 0x000fe20003800000 */
[----:B------:R4:W-:Y:S04]  /*a190*/  STSM.16.M88.4 [R0], R44 ;  /* 0x0000002c00007844 */ /* 0x0009e80000000200 */
[----:B------:R4:W-:Y:S01]  /*a1a0*/  STSM.16.M88.4 [R3], R48 ;  /* 0x0000003003007844 */ /* 0x0009e20000000200 */
[----:B------:R-:W-:Y:S01]  /*a1b0*/  @!PT LDS RZ, [RZ] ;  /* 0x00000000fffff984 */ /* 0x000fe20000000800 */
[----:B------:R-:W-:Y:S01]  /*a1c0*/  @!PT LDS RZ, [RZ] ;  /* 0x00000000fffff984 */ /* 0x000fe20000000800 */
[----:B------:R-:W-:Y:S01]  /*a1d0*/  @!PT LDS RZ, [RZ] ;  /* 0x00000000fffff984 */ /* 0x000fe20000000800 */
[----:B------:R-:W-:Y:S01]  /*a1e0*/  @!PT LDS RZ, [RZ] ;  /* 0x00000000fffff984 */ /* 0x000fe20000000800 */
[----:B------:R5:W-:Y:S06]  /*a1f0*/  MEMBAR.ALL.CTA ;  /* 0x0000000000007992 */ /* 0x000bec0000008000 */
[----:B-----5:R-:W5:Y:S02]  /*a200*/  FENCE.VIEW.ASYNC.S ;  /* 0x00000000000073c6 */ /* 0x020f640000000000 */
[----:B-----5:R-:W-:Y:S06]  /*a210*/  BAR.SYNC.DEFER_BLOCKING 0x1, 0x80 ;  /* 0x0042000000007b1d */ /* 0x020fec0000010000 */
        /* <DEDUP_REMOVED lines=12> */
[----:B------:R1:W-:Y:S02]  /*a2e0*/  UTMASTG.4D [UR8], [UR6] ;  /* 0x00000008060073b5 */ /* 0x0003e40008018000 */
[----:B-1----:R0:W-:Y:S02]  /*a2f0*/  UTMACMDFLUSH ;  /* 0x00000000000079b7 */ /* 0x0021e40000000000 */
.L_x_80:
[----:B------:R-:W-:Y:S05]  /*a300*/  BSYNC B0 ;  /* 0x0000000000007941 */ /* 0x000fea0003800000 */
.L_x_79:
[----:B------:R-:W-:Y:S01]  /*a310*/  ULEA UR4, UR57, 0xfffffff8, 0x3 ;  /* 0xfffffff839047891 */ /* 0x000fe2000f8e183f */
[----:B------:R-:W-:-:S04]  /*a320*/  DEPBAR.LE SB0, 0x0 ;  /* 0x000080000000791a */ /* 0x000fc80000000000 */
[----:B------:R-:W-:Y:S01]  /*a330*/  ULOP3.LUT UR4, UR4, 0x8, URZ, 0xc0, !UPT ;  /* 0x0000000804047892 */ /* 0x000fe2000f8ec03f */
[----:B------:R-:W-:-:S03]  /*a340*/  LOP3.LUT R22, R22, 0x1, RZ, 0x3c, !PT ;  /* 0x0000000116167812 */ /* 0x000fc600078e3cff */
[----:B------:R-:W-:-:S06]  /*a350*/  ULOP3.LUT UR4, UR4, 0x18, URZ, 0x3c, !UPT ;  /* 0x0000001804047892 */ /* 0x000fcc000f8e3c3f */
[----:B-1234-:R-:W-:Y:S01]  /*a360*/  MOV R0, UR4 ;  /* 0x0000000400007c02 */ /* 0x01efe20008000f00 */
[----:B------:R-:W-:Y:S02]  /*a370*/  ULDC UR4, c[0x0][0xc] ;  /* 0x0000030000047ab9 */ /* 0x000fe40000000800 */
[----:B------:R-:W-:Y:S01]  /*a380*/  VIADD R17, R17, UR4 ;  /* 0x0000000411117c36 */ /* 0x000fe20008000000 */
[----:B------:R-:W-:Y:S01]  /*a390*/  ULDC UR4, c[0x0][0xa00] ;  /* 0x0002800000047ab9 */ /* 0x000fe20000000800 */
[----:B------:R1:W-:Y:S03]  /*a3a0*/  SYNCS.ARRIVE.TRANS64.A1T0 RZ, [R0+UR37+0x27490], RZ ;  /* 0x027490ff00ff79a7 */ /* 0x0003e60008100025 */
[----:B------:R-:W-:-:S13]  /*a3b0*/  ISETP.GE.AND P0, PT, R17, UR4, PT ;  /* 0x0000000411007c0c */ /* 0x000fda000bf06270 */
[----:B-1----:R-:W-:Y:S05]  /*a3c0*/  @!P0 BRA `(.L_x_81) ;  /* 0xffffff6800688947 */ /* 0x002fea000383ffff */
[----:B------:R-:W-:Y:S05]  /*a3d0*/  EXIT ;  /* 0x000000000000794d */ /* 0x000fea0003800000 */
.L_x_6:
[----:B------:R-:W-:-:S08]  /*a3e0*/  NOP ;  /* 0x0000000000007918 */ /* 0x000fd00000000000 */
[----:B------:R-:W2:-:S00]  /*a3f0*/  USETMAXREG.DEALLOC.CTAPOOL 0x18 ;  /* 0x00000018000079c8 */ /* 0x000e8000080e0500 */
[----:B------:R-:W-:-:S13]  /*a400*/  PLOP3.LUT P3, PT, PT, PT, UP0, 0x80, 0x0 ;  /* 0x000000000000781c */ /* 0x000fda0003f6f008 */
[----:B--2---:R-:W-:Y:S05]  /*a410*/  @!P3 BRA `(.L_x_82) ;  /* 0x0000000800e4b947 */ /* 0x004fea0003800000 */
[----:B------:R-:W-:-:S13]  /*a420*/  PLOP3.LUT P2, PT, PT, PT, UP1, 0x80, 0x0 ;  /* 0x000000000000781c */ /* 0x000fda0003f4f018 */
[----:B-1----:R-:W-:Y:S05]  /*a430*/  @P2 EXIT ;  /* 0x000000000000294d */ /* 0x002fea0003800000 */
[----:B------:R-:W-:Y:S02]  /*a440*/  ULDC UR4, c[0x0][0xa00] ;  /* 0x0002800000047ab9 */ /* 0x000fe40000000800 */
[----:B------:R-:W-:-:S13]  /*a450*/  ISETP.GE.AND P2, PT, R17, UR4, PT ;  /* 0x0000000411007c0c */ /* 0x000fda000bf46270 */
[----:B------:R-:W-:Y:S05]  /*a460*/  @P2 EXIT ;  /* 0x000000000000294d */ /* 0x000fea0003800000 */
[----:B------:R-:W-:Y:S01]  /*a470*/  LOP3.LUT P2, RZ, R2, 0x1f, RZ, 0xc0, !PT ;  /* 0x0000001f02ff7812 */ /* 0x000fe2000784c0ff */
[----:B------:R-:W-:Y:S01]  /*a480*/  BSSY B0, `(.L_x_83) ;  /* 0x00000b1000007945 */ /* 0x000fe20003800000 */
[----:B------:R-:W-:Y:S01]  /*a490*/  MOV R4, 0x1 ;  /* 0x0000000100047802 */ /* 0x000fe20000000f00 */
[----:B------:R-:W-:Y:S01]  /*a4a0*/  ULOP3.LUT UR22, UR60, 0x2, URZ, 0xfc, !UPT ;  /* 0x000000023c167892 */ /* 0x000fe2000f8efc3f */
[----:B------:R-:W-:Y:S01]  /*a4b0*/  PLOP3.LUT P0, PT, P2, P0, PT, 0x2a, 0x0 ;  /* 0x000000000000781c */ /* 0x000fe20001700572 */
[----:B------:R-:W-:Y:S01]  /*a4c0*/  ULDC UR23, c[0x0][0xc] ;  /* 0x0000030000177ab9 */ /* 0x000fe20000000800 */
[----:B------:R-:W-:Y:S01]  /*a4d0*/  MOV R0, RZ ;  /* 0x000000ff00007202 */ /* 0x000fe20000000f00 */
[----:B------:R-:W-:Y:S01]  /*a4e0*/  ULDC.64 UR20, c[0x0][0x198] ;  /* 0x0000660000147ab9 */ /* 0x000fe20000000a00 */
[----:B------:R-:W-:Y:S01]  /*a4f0*/  MOV R5, 0x1 ;  /* 0x0000000100057802 */ /* 0x000fe20000000f00 */
[----:B------:R-:W-:-:S08]  /*a500*/  ULDC UR24, c[0x0][0xa00] ;  /* 0x0002800000187ab9 */ /* 0x000fd00000000800 */
.L_x_98:
[----:B------:R-:W1:Y:S01]  /*a510*/  LDC R6, c[0x0][0xa04] ;  /* 0x00028100ff067b82 */ /* 0x000e620000000800 */
[----:B------:R-:W-:Y:S01]  /*a520*/  MOV R7, R17 ;  /* 0x0000001100077202 */ /* 0x000fe20000000f00 */
[----:B------:R-:W-:-:S06]  /*a530*/  UMOV UR4, 0xffffffff ;  /* 0xffffffff00047882 */ /* 0x000fcc0000000000 */
[----:B------:R-:W2:Y:S08]  /*a540*/  LDC R10, c[0x0][0xa10] ;  /* 0x00028400ff0a7b82 */ /* 0x000eb00000000800 */
[----:B------:R-:W3:Y:S01]  /*a550*/  LDC R13, c[0x0][0xa1c] ;  /* 0x00028700ff0d7b82 */ /* 0x000ee20000000800 */
[----:B-1----:R-:W-:Y:S02]  /*a560*/  ISETP.NE.AND P2, PT, R6, 0x1, PT ;  /* 0x000000010600780c */ /* 0x002fe40003f45270 */
[----:B--2---:R-:W-:-:S11]  /*a570*/  ISETP.NE.AND P3, PT, R10, 0x1, PT ;  /* 0x000000010a00780c */ /* 0x004fd60003f65270 */
[----:B------:R-:W1:Y:S01]  /*a580*/  @P2 LDC.64 R8, c[0x0][0xa08] ;  /* 0x00028200ff082b82 */ /* 0x000e620000000a00 */
[----:B---3--:R-:W-:-:S07]  /*a590*/  ISETP.NE.AND P4, PT, R13, 0x1, PT ;  /* 0x000000010d00780c */ /* 0x008fce0003f85270 */
[----:B------:R-:W2:Y:S08]  /*a5a0*/  @P3 LDC R12, c[0x0][0xa14] ;  /* 0x00028500ff0c3b82 */ /* 0x000eb00000000800 */
[----:B------:R-:W3:Y:S08]  /*a5b0*/  @P3 LDC R11, c[0x0][0xa18] ;  /* 0x00028600ff0b3b82 */ /* 0x000ef00000000800 */
[----:B------:R-:W4:Y:S01]  /*a5c0*/  @P4 LDC.64 R2, c[0x0][0xa20] ;  /* 0x00028800ff024b82 */ /* 0x000f220000000a00 */
[----:B-1----:R-:W-:-:S05]  /*a5d0*/  @P2 IMAD.HI.U32 R8, R17, R8, RZ ;  /* 0x0000000811082227 */ /* 0x002fca00078e00ff */
[----:B------:R-:W-:-:S05]  /*a5e0*/  @P2 SHF.R.U32.HI R7, RZ, R9, R8 ;  /* 0x00000009ff072219 */ /* 0x000fca0000011608 */
[----:B--2---:R-:W-:-:S04]  /*a5f0*/  @P3 IMAD.HI.U32 R8, R7, R12, RZ ;  /* 0x0000000c07083227 */ /* 0x004fc800078e00ff */
[----:B------:R-:W-:Y:S01]  /*a600*/  IMAD.MOV.U32 R9, RZ, RZ, R7 ;  /* 0x000000ffff097224 */ /* 0x000fe200078e0007 */
[----:B---3--:R-:W-:-:S05]  /*a610*/  @P3 SHF.R.U32.HI R9, RZ, R11, R8 ;  /* 0x0000000bff093219 */ /* 0x008fca0000011608 */
[----:B----4-:R-:W-:Y:S01]  /*a620*/  @P4 IMAD.HI.U32 R8, R9, R2, RZ ;  /* 0x0000000209084227 */ /* 0x010fe200078e00ff */
[----:B------:R-:W-:-:S04]  /*a630*/  MOV R2, R9 ;  /* 0x0000000900027202 */ /* 0x000fc80000000f00 */
[----:B------:R-:W-:Y:S02]  /*a640*/  @P4 SHF.R.U32.HI R2, RZ, R3, R8 ;  /* 0x00000003ff024219 */ /* 0x000fe40000011608 */
[----:B------:R-:W-:Y:S02]  /*a650*/  IADD3 R3, -R9, RZ, RZ ;  /* 0x000000ff09037210 */ /* 0x000fe40007ffe1ff */
[----:B------:R-:W-:-:S03]  /*a660*/  IADD3 R2, -R2, RZ, RZ ;  /* 0x000000ff02027210 */ /* 0x000fc60007ffe1ff */
[----:B------:R-:W-:Y:S02]  /*a670*/  IMAD R10, R10, R3, R7 ;  /* 0x000000030a0a7224 */ /* 0x000fe400078e0207 */
[----:B------:R-:W-:Y:S01]  /*a680*/  IMAD R2, R13, R2, R9 ;  /* 0x000000020d027224 */ /* 0x000fe200078e0209 */
[----:B------:R-:W-:Y:S06]  /*a690*/  BRA.DIV UR4, `(.L_x_84) ;  /* 0x0000001e04fc7947 */ /* 0x000fec000b800000 */
[----:B------:R-:W-:-:S13]  /*a6a0*/  ELECT P6, URZ, PT ;  /* 0x00000000003f782f */ /* 0x000fda00038c0000 */
.L_x_136:
[----:B------:R-:W-:Y:S01]  /*a6b0*/  IADD3 R3, -R7, RZ, RZ ;  /* 0x000000ff07037210 */ /* 0x000fe20007ffe1ff */
[----:B------:R-:W-:Y:S04]  /*a6c0*/  BSSY B1, `(.L_x_85) ;  /* 0x000003f000017945 */ /* 0x000fe80003800000 */
[----:B------:R-:W-:Y:S01]  /*a6d0*/  IMAD R3, R6, R3, R17 ;  /* 0x0000000306037224 */ /* 0x000fe200078e0211 */
[----:B------:R-:W-:-:S03]  /*a6e0*/  MOV R6, RZ ;  /* 0x000000ff00067202 */ /* 0x000fc60000000f00 */
[----:B------:R-:W-:Y:S01]  /*a6f0*/  IMAD.SHL.U32 R3, R3, 0x80, RZ ;  /* 0x0000008003037824 */ /* 0x000fe200078e00ff */
[----:B------:R-:W-:Y:S06]  /*a700*/  @!P6 BRA `(.L_x_86) ;  /* 0x0000000000e8e947 */ /* 0x000fec0003800000 */
[----:B------:R-:W1:Y:S01]  /*a710*/  S2R R7, SR_CgaCtaId ;  /* 0x0000000000077919 */ /* 0x000e620000008800 */
[----:B------:R-:W-:-:S04]  /*a720*/  MOV R6, 0x400 ;  /* 0x0000040000067802 */ /* 0x000fc80000000f00 */
[----:B-1----:R-:W-:Y:S02]  /*a730*/  LEA R9, R7, R6, 0x18 ;  /* 0x0000000607097211 */ /* 0x002fe400078ec0ff */
[----:B------:R-:W-:Y:S02]  /*a740*/  SHF.L.U32 R6, R5, 0x1f, RZ ;  /* 0x0000001f05067819 */ /* 0x000fe400000006ff */
[----:B------:R-:W-:-:S04]  /*a750*/  LEA R7, R0, R9, 0x3 ;  /* 0x0000000900077211 */ /* 0x000fc800078e18ff */
[----:B------:R-:W1:Y:S02]  /*a760*/  SYNCS.PHASECHK.TRANS64.TRYWAIT P2, [R7+URZ+0x27460], R6 ;  /* 0x02746006070075a7 */ /* 0x000e64000804017f */
[----:B-1----:R-:W-:Y:S05]  /*a770*/  @!P2 BRA `(.L_x_87) ;  /* 0x0000001c00e4a947 */ /* 0x002fea0003800000 */
.L_x_137:
[----:B------:R-:W-:Y:S01]  /*a780*/  UPRMT UR4, UR22, 0x9910, URZ ;  /* 0x0000991016047896 */ /* 0x000fe2000800003f */
[----:B-1----:R-:W-:-:S03]  /*a790*/  @P1 MOV R6, 0x5000 ;  /* 0x0000500000061802 */ /* 0x002fc60000000f00 */
[----:B------:R-:W-:Y:S01]  /*a7a0*/  UISETP.NE.AND UP0, UPT, UR4, 0x2, UPT ;  /* 0x000000020400788c */ /* 0x000fe2000bf05270 */
[----:B------:R1:W-:Y:S05]  /*a7b0*/  @P1 SYNCS.ARRIVE.TRANS64 RZ, [R7+URZ+0x27450], R6 ;  /* 0x0274500607ff19a7 */ /* 0x0003ea000800003f */
[----:B------:R-:W-:-:S13]  /*a7c0*/  PLOP3.LUT P2, PT, PT, PT, UP0, 0x80, 0x0 ;  /* 0x000000000000781c */ /* 0x000fda0003f4f008 */
[----:B-1----:R-:W-:Y:S05]  /*a7d0*/  @P2 BRA `(.L_x_88) ;  /* 0x0000000000042947 */ /* 0x002fea0003800000 */
[----:B------:R-:W-:Y:S01]  /*a7e0*/  BPT.TRAP 0x1 ;  /* 0x000000040000795c */ /* 0x000fe20000300000 */
.L_x_88:
[----:B------:R-:W-:Y:S05]  /*a7f0*/  @P0 BRA `(.L_x_89) ;  /* 0x0000000000040947 */ /* 0x000fea0003800000 */
[----:B------:R-:W-:Y:S01]  /*a800*/  BPT.TRAP 0x1 ;  /* 0x000000040000795c */ /* 0x000fe20000300000 */
.L_x_89:
[----:B------:R-:W-:Y:S01]  /*a810*/  R2UR UR5, R9 ;  /* 0x00000000090572ca */ /* 0x000fe200000e0000 */
[----:B------:R-:W-:Y:S01]  /*a820*/  UIADD3 UR4, UP0, UR20, 0xf0, URZ ;  /* 0x000000f014047890 */ /* 0x000fe2000ff1e03f */
[----:B------:R-:W-:Y:S01]  /*a830*/  R2UR UR14, R0 ;  /* 0x00000000000e72ca */ /* 0x000fe200000e0000 */
[----:B------:R-:W-:Y:S01]  /*a840*/  UMOV UR10, URZ ;  /* 0x0000003f000a7c82 */ /* 0x000fe20008000000 */
[----:B------:R-:W-:Y:S01]  /*a850*/  R2UR UR9, R7 ;  /* 0x00000000070972ca */ /* 0x000fe200000e0000 */
[----:B------:R-:W-:Y:S01]  /*a860*/  UMOV UR6, 0x0 ;  /* 0x0000000000067882 */ /* 0x000fe20000000000 */
[----:B------:R-:W-:Y:S01]  /*a870*/  R2UR UR11, R3 ;  /* 0x00000000030b72ca */ /* 0x000fe200000e0000 */
[----:B------:R-:W-:Y:S01]  /*a880*/  UMOV UR7, 0x10000000 ;  /* 0x1000000000077882 */ /* 0x000fe20000000000 */
[----:B------:R-:W-:Y:S01]  /*a890*/  R2UR UR12, R10 ;  /* 0x000000000a0c72ca */ /* 0x000fe200000e0000 */
[----:B------:R-:W-:Y:S01]  /*a8a0*/  UMOV UR16, 0x20 ;  /* 0x0000002000107882 */ /* 0x000fe20000000000 */
[----:B------:R-:W-:Y:S01]  /*a8b0*/  R2UR UR13, R2 ;  /* 0x00000000020d72ca */ /* 0x000fe200000e0000 */
[----:B------:R-:W-:Y:S01]  /*a8c0*/  UMOV UR18, 0x40 ;  /* 0x0000004000127882 */ /* 0x000fe20000000000 */
[----:B------:R-:W-:-:S03]  /*a8d0*/  IADD3 R0, R0, 0x1, RZ ;  /* 0x0000000100007810 */ /* 0x000fc60007ffe0ff */
[----:B------:R-:W-:Y:S01]  /*a8e0*/  UIMAD UR14, UR14, 0x5000, UR5 ;  /* 0x000050000e0e78a4 */ /* 0x000fe2000f8e0205 */
[C---:B------:R-:W-:Y:S01]  /*a8f0*/  ISETP.NE.AND P2, PT, R0.reuse, 0x2, PT ;  /* 0x000000020000780c */ /* 0x040fe20003f45270 */
[----:B------:R-:W-:Y:S02]  /*a900*/  UIADD3 UR9, UR9, 0x27450, URZ ;  /* 0x0002745009097890 */ /* 0x000fe4000fffe03f */
[----:B------:R-:W-:Y:S01]  /*a910*/  UIADD3.X UR5, URZ, UR21, URZ, UP0, !UPT ;  /* 0x000000153f057290 */ /* 0x000fe200087fe43f */
[----:B------:R-:W-:Y:S01]  /*a920*/  SEL R6, RZ, 0x1, P2 ;  /* 0x00000001ff067807 */ /* 0x000fe20001000000 */
[----:B------:R-:W-:Y:S01]  /*a930*/  UIADD3 UR15, UR14, 0x1000, URZ ;  /* 0x000010000e0f7890 */ /* 0x000fe2000fffe03f */
[----:B------:R-:W-:Y:S01]  /*a940*/  SEL R0, R0, RZ, P2 ;  /* 0x000000ff00007207 */ /* 0x000fe20001000000 */
[----:B------:R-:W-:Y:S01]  /*a950*/  UIADD3 UR17, UR14, 0x2000, URZ ;  /* 0x000020000e117890 */ /* 0x000fe2000fffe03f */
[----:B------:R-:W-:Y:S01]  /*a960*/  LOP3.LUT R5, R5, R6, RZ, 0x3c, !PT ;  /* 0x0000000605057212 */ /* 0x000fe200078e3cff */
[----:B------:R-:W-:Y:S01]  /*a970*/  UMOV UR8, UR14 ;  /* 0x0000000e00087c82 */ /* 0x000fe20008000000 */
[----:B------:R-:W-:Y:S01]  /*a980*/  UIADD3 UR19, UR14, 0x3000, URZ ;  /* 0x000030000e137890 */ /* 0x000fe2000fffe03f */
[----:B------:R-:W-:Y:S01]  /*a990*/  IMAD.MOV.U32 R6, RZ, RZ, 0x40 ;  /* 0x00000040ff067424 */ /* 0x000fe200078e00ff */
[----:B------:R1:W-:Y:S02]  /*a9a0*/  UTMALDG.4D [UR8], [UR4], desc[UR6] ;  /* 0x00000608040075b4 */ /* 0x0003e40008019000 */
[----:B-1----:R-:W-:Y:S01]  /*a9b0*/  UMOV UR8, UR15 ;  /* 0x0000000f00087c82 */ /* 0x002fe20008000000 */
[----:B------:R-:W-:Y:S01]  /*a9c0*/  UMOV UR10, UR16 ;  /* 0x00000010000a7c82 */ /* 0x000fe20008000000 */
[----:B------:R-:W-:Y:S01]  /*a9d0*/  UIADD3 UR15, UR14, 0x4000, URZ ;  /* 0x000040000e0f7890 */ /* 0x000fe2000fffe03f */
[----:B------:R1:W-:Y:S02]  /*a9e0*/  UTMALDG.4D [UR8], [UR4], desc[UR6] ;  /* 0x00000608040075b4 */ /* 0x0003e40008019000 */
[----:B------:R-:W-:Y:S01]  /*a9f0*/  UMOV UR14, 0x60 ;  /* 0x00000060000e7882 */ /* 0x000fe20000000000 */
[----:B-1----:R-:W-:Y:S01]  /*aa00*/  UMOV UR8, UR17 ;  /* 0x0000001100087c82 */ /* 0x002fe20008000000 */
[----:B------:R-:W-:-:S02]  /*aa10*/  UMOV UR10, UR18 ;  /* 0x00000012000a7c82 */ /* 0x000fc40008000000 */
[----:B------:R1:W-:Y:S02]  /*aa20*/  UTMALDG.4D [UR8], [UR4], desc[UR6] ;  /* 0x00000608040075b4 */ /* 0x0003e40008019000 */
[----:B-1----:R-:W-:Y:S01]  /*aa30*/  UMOV UR8, UR19 ;  /* 0x0000001300087c82 */ /* 0x002fe20008000000 */
[----:B------:R-:W-:Y:S01]  /*aa40*/  UMOV UR10, UR14 ;  /* 0x0000000e000a7c82 */ /* 0x000fe20008000000 */
[----:B------:R-:W-:Y:S01]  /*aa50*/  UMOV UR14, 0x80 ;  /* 0x00000080000e7882 */ /* 0x000fe20000000000 */
[----:B------:R1:W-:Y:S02]  /*aa60*/  UTMALDG.4D [UR8], [UR4], desc[UR6] ;  /* 0x00000608040075b4 */ /* 0x0003e40008019000 */
[----:B-1----:R-:W-:Y:S01]  /*aa70*/  UMOV UR8, UR15 ;  /* 0x0000000f00087c82 */ /* 0x002fe20008000000 */
[----:B------:R-:W-:Y:S02]  /*aa80*/  UMOV UR10, UR14 ;  /* 0x0000000e000a7c82 */ /* 0x000fe40008000000 */
[----:B------:R1:W-:Y:S02]  /*aa90*/  UTMALDG.4D [UR8], [UR4], desc[UR6] ;  /* 0x00000608040075b4 */ /* 0x0003e40008019000 */
[----:B-1----:R-:W-:Y:S01]  /*aaa0*/  NOP ;  /* 0x0000000000007918 */ /* 0x002fe20000000000 */
.L_x_86:
[----:B------:R-:W-:Y:S05]  /*aab0*/  BSYNC B1 ;  /* 0x0000000000017941 */ /* 0x000fea0003800000 */
.L_x_85:
[----:B------:R-:W-:Y:S01]  /*aac0*/  LOP3.LUT P2, RZ, R4, 0xff, RZ, 0xc0, !PT ;  /* 0x000000ff04ff7812 */ /* 0x000fe2000784c0ff */
[----:B------:R-:W-:-:S12]  /*aad0*/  BSSY B1, `(.L_x_90) ;  /* 0x0000009000017945 */ /* 0x000fd80003800000 */
[----:B------:R-:W-:Y:S05]  /*aae0*/  @!P2 BRA `(.L_x_91) ;  /* 0x00000000001ca947 */ /* 0x000fea0003800000 */
[----:B------:R-:W1:Y:S01]  /*aaf0*/  S2R R7, SR_CgaCtaId ;  /* 0x0000000000077919 */ /* 0x000e620000008800 */
[----:B------:R-:W-:-:S04]  /*ab00*/  MOV R4, 0x400 ;  /* 0x0000040000047802 */ /* 0x000fc80000000f00 */
[----:B-1----:R-:W-:Y:S02]  /*ab10*/  LEA R7, R7, R4, 0x18 ;  /* 0x0000000407077211 */ /* 0x002fe400078ec0ff */
[----:B------:R-:W-:Y:S02]  /*ab20*/  SHF.L.U32 R4, RZ, 0x1f, RZ ;  /* 0x0000001fff047819 */ /* 0x000fe400000006ff */
[----:B------:R1:W-:Y:S02]  /*ab30*/  SYNCS.ARRIVE.TRANS64.A1T0 RZ, [R7+URZ+0x274b0], RZ ;  /* 0x0274b0ff07ff79a7 */ /* 0x0003e4000810003f */
[----:B------:R-:W2:Y:S02]  /*ab40*/  SYNCS.PHASECHK.TRANS64.TRYWAIT P2, [R7+URZ+0x274b0], R4 ;  /* 0x0274b004070075a7 */ /* 0x000ea4000804017f */
[----:B-12---:R-:W-:Y:S05]  /*ab50*/  @!P2 BRA `(.L_x_92) ;  /* 0x0000001c0000a947 */ /* 0x006fea0003800000 */
.L_x_91:
[----:B------:R-:W-:Y:S05]  /*ab60*/  BSYNC B1 ;  /* 0x0000000000017941 */ /* 0x000fea0003800000 */
.L_x_90:
[----:B------:R-:W-:Y:S04]  /*ab70*/  BSSY B1, `(.L_x_93) ;  /* 0x000003d000017945 */ /* 0x000fe80003800000 */
[----:B------:R-:W-:Y:S05]  /*ab80*/  @!P6 BRA `(.L_x_94) ;  /* 0x0000000000ece947 */ /* 0x000fea0003800000 */
[----:B-1----:R-:W1:Y:S01]  /*ab90*/  S2R R7, SR_CgaCtaId ;  /* 0x0000000000077919 */ /* 0x002e620000008800 */
[----:B------:R-:W-:Y:S02]  /*aba0*/  MOV R4, 0x400 ;  /* 0x0000040000047802 */ /* 0x000fe40000000f00 */
[----:B------:R-:W-:Y:S02]  /*abb0*/  SHF.L.U32 R9, R5, 0x1f, RZ ;  /* 0x0000001f05097819 */ /* 0x000fe400000006ff */
[----:B-1----:R-:W-:-:S04]  /*abc0*/  LEA R7, R7, R4, 0x18 ;  /* 0x0000000407077211 */ /* 0x002fc800078ec0ff */
[----:B------:R-:W-:-:S04]  /*abd0*/  LEA R4, R0, R7, 0x3 ;  /* 0x0000000700047211 */ /* 0x000fc800078e18ff */
[----:B------:R-:W1:Y:S02]  /*abe0*/  SYNCS.PHASECHK.TRANS64.TRYWAIT P2, [R4+URZ+0x27460], R9 ;  /* 0x02746009040075a7 */ /* 0x000e64000804017f */
[----:B-1----:R-:W-:Y:S05]  /*abf0*/  @!P2 BRA `(.L_x_95) ;  /* 0x0000001800eca947 */ /* 0x002fea0003800000 */
.L_x_138:
[----:B------:R-:W-:Y:S01]  /*ac00*/  UPRMT UR4, UR22, 0x9910, URZ ;  /* 0x0000991016047896 */ /* 0x000fe2000800003f */
[----:B-1----:R-:W-:-:S03]  /*ac10*/  @P1 MOV R9, 0x5000 ;  /* 0x0000500000091802 */ /* 0x002fc60000000f00 */
[----:B------:R-:W-:Y:S01]  /*ac20*/  UISETP.NE.AND UP0, UPT, UR4, 0x2, UPT ;  /* 0x000000020400788c */ /* 0x000fe2000bf05270 */
[----:B------:R1:W-:Y:S05]  /*ac30*/  @P1 SYNCS.ARRIVE.TRANS64 RZ, [R4+URZ+0x27450], R9 ;  /* 0x0274500904ff19a7 */ /* 0x0003ea000800003f */
[----:B------:R-:W-:-:S13]  /*ac40*/  PLOP3.LUT P2, PT, PT, PT, UP0, 0x80, 0x0 ;  /* 0x000000000000781c */ /* 0x000fda0003f4f008 */
[----:B-1----:R-:W-:Y:S05]  /*ac50*/  @P2 BRA `(.L_x_96) ;  /* 0x0000000000042947 */ /* 0x002fea0003800000 */
[----:B------:R-:W-:Y:S01]  /*ac60*/  BPT.TRAP 0x1 ;  /* 0x000000040000795c */ /* 0x000fe20000300000 */
.L_x_96:
[----:B------:R-:W-:Y:S05]  /*ac70*/  @P0 BRA `(.L_x_97) ;  /* 0x0000000000040947 */ /* 0x000fea0003800000 */
[----:B------:R-:W-:Y:S01]  /*ac80*/  BPT.TRAP 0x1 ;  /* 0x000000040000795c */ /* 0x000fe20000300000 */
.L_x_97:
        /* <DEDUP_REMOVED lines=12> */
[----:B------:R-:W-:-:S02]  /*ad50*/  R2UR UR13, R2 ;  /* 0x00000000020d72ca */ /* 0x000fc400000e0000 */
[----:B------:R-:W-:Y:S01]  /*ad60*/  IADD3 R0, R0, 0x1, RZ ;  /* 0x0000000100007810 */ /* 0x000fe20007ffe0ff */
[----:B------:R-:W-:Y:S02]  /*ad70*/  UIMAD UR14, UR14, 0x5000, UR5 ;  /* 0x000050000e0e78a4 */ /* 0x000fe4000f8e0205 */
[----:B------:R-:W-:Y:S01]  /*ad80*/  UIADD3.X UR5, URZ, UR21, URZ, UP0, !UPT ;  /* 0x000000153f057290 */ /* 0x000fe200087fe43f */
[C---:B------:R-:W-:Y:S01]  /*ad90*/  ISETP.NE.AND P2, PT, R0.reuse, 0x2, PT ;  /* 0x000000020000780c */ /* 0x040fe20003f45270 */
[----:B------:R-:W-:Y:S02]  /*ada0*/  UIADD3 UR11, UR11, UR8, URZ ;  /* 0x000000080b0b7290 */ /* 0x000fe4000fffe03f */
[----:B------:R-:W-:Y:S01]  /*adb0*/  UIADD3 UR9, UR9, 0x27450, URZ ;  /* 0x0002745009097890 */ /* 0x000fe2000fffe03f */
[----:B------:R-:W-:Y:S01]  /*adc0*/  SEL R2, RZ, 0x1, P2 ;  /* 0x00000001ff027807 */ /* 0x000fe20001000000 */
[----:B------:R-:W-:Y:S01]  /*add0*/  UIADD3 UR15, UR14, 0x1000, URZ ;  /* 0x000010000e0f7890 */ /* 0x000fe2000fffe03f */
[----:B------:R-:W-:Y:S01]  /*ade0*/  SEL R0, R0, RZ, P2 ;  /* 0x000000ff00007207 */ /* 0x000fe20001000000 */
[----:B------:R-:W-:Y:S01]  /*adf0*/  UIADD3 UR17, UR14, 0x2000, URZ ;  /* 0x000020000e117890 */ /* 0x000fe2000fffe03f */
[----:B------:R-:W-:Y:S01]  /*ae00*/  LOP3.LUT R5, R5, R2, RZ, 0x3c, !PT ;  /* 0x0000000205057212 */ /* 0x000fe200078e3cff */
[----:B------:R-:W-:Y:S01]  /*ae10*/  UMOV UR8, UR14 ;  /* 0x0000000e00087c82 */ /* 0x000fe20008000000 */
[----:B------:R-:W-:-:S02]  /*ae20*/  UIADD3 UR19, UR14, 0x3000, URZ ;  /* 0x000030000e137890 */ /* 0x000fc4000fffe03f */
[----:B------:R1:W-:Y:S02]  /*ae30*/  UTMALDG.4D [UR8], [UR4], desc[UR6] ;  /* 0x00000608040075b4 */ /* 0x0003e40008019000 */
[----:B-1----:R-:W-:Y:S01]  /*ae40*/  UMOV UR8, UR15 ;  /* 0x0000000f00087c82 */ /* 0x002fe20008000000 */
[----:B------:R-:W-:Y:S01]  /*ae50*/  UMOV UR10, UR16 ;  /* 0x00000010000a7c82 */ /* 0x000fe20008000000 */
[----:B------:R-:W-:Y:S01]  /*ae60*/  UIADD3 UR15, UR14, 0x4000, URZ ;  /* 0x000040000e0f7890 */ /* 0x000fe2000fffe03f */
[----:B------:R1:W-:Y:S02]  /*ae70*/  UTMALDG.4D [UR8], [UR4], desc[UR6] ;  /* 0x00000608040075b4 */ /* 0x0003e40008019000 */
[----:B------:R-:W-:Y:S01]  /*ae80*/  UMOV UR14, 0x60 ;  /* 0x00000060000e7882 */ /* 0x000fe20000000000 */
[----:B-1----:R-:W-:Y:S01]  /*ae90*/  UMOV UR8, UR17 ;  /* 0x0000001100087c82 */ /* 0x002fe20008000000 */
[----:B------:R-:W-:Y:S02]  /*aea0*/  UMOV UR10, UR18 ;  /* 0x00000012000a7c82 */ /* 0x000fe40008000000 */
[----:B------:R1:W-:Y:S02]  /*aeb0*/  UTMALDG.4D [UR8], [UR4], desc[UR6] ;  /* 0x00000608040075b4 */ /* 0x0003e40008019000 */
[----:B-1----:R-:W-:Y:S01]  /*aec0*/  UMOV UR8, UR19 ;  /* 0x0000001300087c82 */ /* 0x002fe20008000000 */
[----:B------:R-:W-:Y:S01]  /*aed0*/  UMOV UR10, UR14 ;  /* 0x0000000e000a7c82 */ /* 0x000fe20008000000 */
[----:B------:R-:W-:Y:S01]  /*aee0*/  UMOV UR14, 0x80 ;  /* 0x00000080000e7882 */ /* 0x000fe20000000000 */
[----:B------:R1:W-:Y:S02]  /*aef0*/  UTMALDG.4D [UR8], [UR4], desc[UR6] ;  /* 0x00000608040075b4 */ /* 0x0003e40008019000 */
[----:B-1----:R-:W-:Y:S01]  /*af00*/  UMOV UR8, UR15 ;  /* 0x0000000f00087c82 */ /* 0x002fe20008000000 */
[----:B------:R-:W-:-:S02]  /*af10*/  UMOV UR10, UR14 ;  /* 0x0000000e000a7c82 */ /* 0x000fc40008000000 */
[----:B------:R2:W-:Y:S02]  /*af20*/  UTMALDG.4D [UR8], [UR4], desc[UR6] ;  /* 0x00000608040075b4 */ /* 0x0005e40008019000 */
[----:B--2---:R-:W-:Y:S01]  /*af30*/  NOP ;  /* 0x0000000000007918 */ /* 0x004fe20000000000 */
.L_x_94:
[----:B------:R-:W-:Y:S05]  /*af40*/  BSYNC B1 ;  /* 0x0000000000017941 */ /* 0x000fea0003800000 */
.L_x_93:
[----:B------:R-:W-:Y:S02]  /*af50*/  IADD3 R17, R17, UR23, RZ ;  /* 0x0000001711117c10 */ /* 0x000fe4000fffe0ff */
[----:B-1----:R-:W-:Y:S02]  /*af60*/  PRMT R4, RZ, 0x7610, R4 ;  /* 0x00007610ff047816 */ /* 0x002fe40000000004 */
[----:B------:R-:W-:-:S13]  /*af70*/  ISETP.GE.AND P2, PT, R17, UR24, PT ;  /* 0x0000001811007c0c */ /* 0x000fda000bf46270 */
[----:B------:R-:W-:Y:S05]  /*af80*/  @!P2 BRA `(.L_x_98) ;  /* 0xfffffff40060a947 */ /* 0x000fea000383ffff */
[----:B------:R-:W-:Y:S05]  /*af90*/  BSYNC B0 ;  /* 0x0000000000007941 */ /* 0x000fea0003800000 */
.L_x_83:
[----:B------:R-:W-:Y:S05]  /*afa0*/  EXIT ;  /* 0x000000000000794d */ /* 0x000fea0003800000 */
.L_x_82:
[----:B-1----:R-:W-:Y:S02]  /*afb0*/  ULDC UR4, c[0x0][0xa00] ;  /* 0x0002800000047ab9 */ /* 0x002fe40000000800 */
[----:B------:R-:W-:-:S13]  /*afc0*/  ISETP.GE.AND P0, PT, R17, UR4, PT ;  /* 0x0000000411007c0c */ /* 0x000fda000bf06270 */
[----:B------:R-:W-:Y:S05]  /*afd0*/  @P0 EXIT ;  /* 0x000000000000094d */ /* 0x000fea0003800000 */
[----:B------:R-:W-:Y:S01]  /*afe0*/  LOP3.LUT P0, RZ, R2, 0x1f, RZ, 0xc0, !PT ;  /* 0x0000001f02ff7812 */ /* 0x000fe2000780c0ff */
[----:B------:R-:W-:Y:S01]  /*aff0*/  BSSY B0, `(.L_x_99) ;  /* 0x0000132000007945 */ /* 0x000fe20003800000 */
[----:B------:R-:W-:Y:S01]  /*b000*/  IMAD.MOV.U32 R4, RZ, RZ, 0x1 ;  /* 0x00000001ff047424 */ /* 0x000fe200078e00ff */
[----:B------:R-:W-:Y:S01]  /*b010*/  MOV R5, RZ ;  /* 0x000000ff00057202 */ /* 0x000fe20000000f00 */
[----:B------:R-:W-:Y:S01]  /*b020*/  ULOP3.LUT UR22, UR61, 0x2, URZ, 0xfc, !UPT ;  /* 0x000000023d167892 */ /* 0x000fe2000f8efc3f */
[----:B------:R-:W-:Y:S01]  /*b030*/  PLOP3.LUT P0, PT, P0, P2, PT, 0x2a, 0x0 ;  /* 0x000000000000781c */ /* 0x000fe20000704572 */
[----:B------:R-:W-:Y:S01]  /*b040*/  ULDC.64 UR16, c[0x0][0x198] ;  /* 0x0000660000107ab9 */ /* 0x000fe20000000a00 */
[----:B------:R-:W-:Y:S01]  /*b050*/  MOV R0, 0x1 ;  /* 0x0000000100007802 */ /* 0x000fe20000000f00 */
[----:B------:R-:W-:-:S10]  /*b060*/  ULDC UR23, c[0x0][0xc] ;  /* 0x0000030000177ab9 */ /* 0x000fd40000000800 */
.L_x_126:
[----:B------:R-:W1:Y:S01]  /*b070*/  LDC R2, c[0x0][0xa04] ;  /* 0x00028100ff027b82 */ /* 0x000e620000000800 */
[----:B------:R-:W-:-:S07]  /*b080*/  UMOV UR4, 0xffffffff ;  /* 0xffffffff00047882 */ /* 0x000fce0000000000 */
        /* <DEDUP_REMOVED lines=9> */
[----:B-1----:R-:W-:Y:S01]  /*b120*/  @P3 IMAD.HI.U32 R10, R17, R6, RZ ;  /* 0x00000006110a3227 */ /* 0x002fe200078e00ff */
[----:B------:R-:W-:-:S04]  /*b130*/  MOV R6, R17 ;  /* 0x0000001100067202 */ /* 0x000fc80000000f00 */
[----:B------:R-:W-:-:S04]  /*b140*/  @P3 SHF.R.U32.HI R6, RZ, R7, R10 ;  /* 0x00000007ff063219 */ /* 0x000fc8000001160a */
[----:B------:R-:W-:Y:S01]  /*b150*/  MOV R7, R6 ;  /* 0x0000000600077202 */ /* 0x000fe20000000f00 */
[----:B--2---:R-:W-:-:S05]  /*b160*/  @P4 IMAD.HI.U32 R9, R6, R9, RZ ;  /* 0x0000000906094227 */ /* 0x004fca00078e00ff */
[----:B---3--:R-:W-:-:S05]  /*b170*/  @P4 SHF.R.U32.HI R7, RZ, R12, R9 ;  /* 0x0000000cff074219 */ /* 0x008fca0000011609 */
[----:B------:R-:W-:Y:S02]  /*b180*/  IMAD.MOV.U32 R9, RZ, RZ, R7 ;  /* 0x000000ffff097224 */ /* 0x000fe400078e0007 */
[----:B----4-:R-:W-:-:S05]  /*b190*/  @P5 IMAD.HI.U32 R2, R7, R2, RZ ;  /* 0x0000000207025227 */ /* 0x010fca00078e00ff */
[----:B------:R-:W-:Y:S02]  /*b1a0*/  @P5 SHF.R.U32.HI R9, RZ, R3, R2 ;  /* 0x00000003ff095219 */ /* 0x000fe40000011602 */
[----:B------:R-:W-:-:S05]  /*b1b0*/  IADD3 R3, -R7, RZ, RZ ;  /* 0x000000ff07037210 */ /* 0x000fca0007ffe1ff */
[----:B------:R-:W-:Y:S01]  /*b1c0*/  IMAD R2, R11, R3, R6 ;  /* 0x000000030b027224 */ /* 0x000fe200078e0206 */
[----:B------:R-:W-:-:S05]  /*b1d0*/  IADD3 R3, -R9, RZ, RZ ;  /* 0x000000ff09037210 */ /* 0x000fca0007ffe1ff */
[----:B------:R-:W-:Y:S01]  /*b1e0*/  IMAD R3, R8, R3, R7 ;  /* 0x0000000308037224 */ /* 0x000fe200078e0207 */
[----:B------:R-:W-:Y:S06]  /*b1f0*/  BRA.DIV UR4, `(.L_x_100) ;  /* 0x0000001604807947 */ /* 0x000fec000b800000 */
[----:B------:R-:W-:-:S13]  /*b200*/  ELECT P6, URZ, PT ;  /* 0x00000000003f782f */ /* 0x000fda00038c0000 */
.L_x_141:
[----:B------:R-:W1:Y:S01]  /*b210*/  LDC R6, c[0x0][0x28c] ;  /* 0x0000a300ff067b82 */ /* 0x000e620000000800 */
[----:B------:R-:W-:Y:S01]  /*b220*/  BSSY B1, `(.L_x_101) ;  /* 0x000003b000017945 */ /* 0x000fe20003800000 */
[----:B-1----:R-:W-:-:S13]  /*b230*/  ISETP.GT.AND P3, PT, R6, RZ, P6 ;  /* 0x000000ff0600720c */ /* 0x002fda0003764270 */
[----:B------:R-:W-:Y:S05]  /*b240*/  @!P3 BRA `(.L_x_102) ;  /* 0x0000000000e0b947 */ /* 0x000fea0003800000 */
[----:B------:R-:W1:Y:S01]  /*b250*/  S2R R8, SR_CgaCtaId ;  /* 0x0000000000087919 */ /* 0x000e620000008800 */
[----:B------:R-:W-:-:S04]  /*b260*/  MOV R7, 0x400 ;  /* 0x0000040000077802 */ /* 0x000fc80000000f00 */
[----:B-1----:R-:W-:Y:S02]  /*b270*/  LEA R10, R8, R7, 0x18 ;  /* 0x00000007080a7211 */ /* 0x002fe400078ec0ff */
[----:B------:R-:W-:Y:S02]  /*b280*/  SHF.L.U32 R7, R0, 0x1f, RZ ;  /* 0x0000001f00077819 */ /* 0x000fe400000006ff */
[----:B------:R-:W-:-:S04]  /*b290*/  LEA R8, R5, R10, 0x3 ;  /* 0x0000000a05087211 */ /* 0x000fc800078e18ff */
[----:B------:R-:W1:Y:S02]  /*b2a0*/  SYNCS.PHASECHK.TRANS64.TRYWAIT P4, [R8+URZ+0x27428], R7 ;  /* 0x02742807080075a7 */ /* 0x000e64000808017f */
[----:B-1----:R-:W-:Y:S05]  /*b2b0*/  @!P4 BRA `(.L_x_103) ;  /* 0x000000140070c947 */ /* 0x002fea0003800000 */
.L_x_142:
[----:B------:R-:W-:Y:S01]  /*b2c0*/  UPRMT UR4, UR22, 0x9910, URZ ;  /* 0x0000991016047896 */ /* 0x000fe2000800003f */
[----:B-1----:R-:W-:-:S03]  /*b2d0*/  @P2 MOV R7, 0x5000 ;  /* 0x0000500000072802 */ /* 0x002fc60000000f00 */
[----:B------:R-:W-:Y:S01]  /*b2e0*/  UISETP.NE.AND UP0, UPT, UR4, 0x2, UPT ;  /* 0x000000020400788c */ /* 0x000fe2000bf05270 */
[----:B------:R1:W-:Y:S05]  /*b2f0*/  @P2 SYNCS.ARRIVE.TRANS64 RZ, [R8+URZ+0x27400], R7 ;  /* 0x0274000708ff29a7 */ /* 0x0003ea000800003f */
[----:B------:R-:W-:-:S13]  /*b300*/  PLOP3.LUT P4, PT, PT, PT, UP0, 0x80, 0x0 ;  /* 0x000000000000781c */ /* 0x000fda0003f8f008 */
[----:B-1----:R-:W-:Y:S05]  /*b310*/  @P4 BRA `(.L_x_104) ;  /* 0x0000000000044947 */ /* 0x002fea0003800000 */
[----:B------:R-:W-:Y:S01]  /*b320*/  BPT.TRAP 0x1 ;  /* 0x000000040000795c */ /* 0x000fe20000300000 */
.L_x_104:
[----:B------:R-:W-:Y:S05]  /*b330*/  @P0 BRA `(.L_x_105) ;  /* 0x0000000000040947 */ /* 0x000fea0003800000 */
[----:B------:R-:W-:Y:S01]  /*b340*/  BPT.TRAP 0x1 ;  /* 0x000000040000795c */ /* 0x000fe20000300000 */
.L_x_105:
[----:B------:R-:W-:Y:S01]  /*b350*/  IMAD R10, R5, 0x5000, R10 ;  /* 0x00005000050a7824 */ /* 0x000fe200078e020a */
[----:B------:R-:W-:Y:S01]  /*b360*/  R2UR UR9, R8 ;  /* 0x00000000080972ca */ /* 0x000fe200000e0000 */
[----:B------:R-:W-:Y:S01]  /*b370*/  UIADD3 UR4, UP0, UR16, 0x1f0, URZ ;  /* 0x000001f010047890 */ /* 0x000fe2000ff1e03f */
[----:B------:R-:W-:Y:S01]  /*b380*/  R2UR UR12, R2 ;  /* 0x00000000020c72ca */ /* 0x000fe200000e0000 */
[----:B------:R-:W-:Y:S01]  /*b390*/  UMOV UR10, URZ ;  /* 0x0000003f000a7c82 */ /* 0x000fe20008000000 */
[----:B------:R-:W-:Y:S01]  /*b3a0*/  R2UR UR14, R10 ;  /* 0x000000000a0e72ca */ /* 0x000fe200000e0000 */
[----:B------:R-:W-:Y:S01]  /*b3b0*/  UIADD3.X UR5, URZ, UR17, URZ, UP0, !UPT ;  /* 0x000000113f057290 */ /* 0x000fe200087fe43f */
[----:B------:R-:W-:Y:S01]  /*b3c0*/  R2UR UR13, R3 ;  /* 0x00000000030d72ca */ /* 0x000fe200000e0000 */
[----:B------:R-:W-:Y:S01]  /*b3d0*/  UMOV UR6, 0x0 ;  /* 0x0000000000067882 */ /* 0x000fe20000000000 */
[----:B------:R-:W-:Y:S01]  /*b3e0*/  UMOV UR7, 0x10000000 ;  /* 0x1000000000077882 */ /* 0x000fe20000000000 */
[----:B------:R-:W-:Y:S01]  /*b3f0*/  UMOV UR11, URZ ;  /* 0x0000003f000b7c82 */ /* 0x000fe20008000000 */
[----:B------:R-:W-:Y:S01]  /*b400*/  UMOV UR20, 0x20 ;  /* 0x0000002000147882 */ /* 0x000fe20000000000 */
[----:B------:R-:W-:Y:S01]  /*b410*/  UMOV UR21, 0x40 ;  /* 0x0000004000157882 */ /* 0x000fe20000000000 */
[----:B------:R-:W-:Y:S01]  /*b420*/  VIADD R5, R5, 0x1 ;  /* 0x0000000105057836 */ /* 0x000fe20000000000 */
[----:B------:R-:W-:-:S04]  /*b430*/  UIADD3 UR9, UR9, 0x27400, URZ ;  /* 0x0002740009097890 */ /* 0x000fc8000fffe03f */
[----:B------:R-:W-:Y:S01]  /*b440*/  UIADD3 UR8, UR14, 0xa000, URZ ;  /* 0x0000a0000e087890 */ /* 0x000fe2000fffe03f */
[C---:B------:R-:W-:Y:S01]  /*b450*/  ISETP.NE.AND P4, PT, R5.reuse, 0x5, PT ;  /* 0x000000050500780c */ /* 0x040fe20003f85270 */
[----:B------:R-:W-:Y:S02]  /*b460*/  UIADD3 UR15, UR14, 0xb000, URZ ;  /* 0x0000b0000e0f7890 */ /* 0x000fe4000fffe03f */
[----:B------:R-:W-:Y:S01]  /*b470*/  UIADD3 UR18, UR14, 0xc000, URZ ;  /* 0x0000c0000e127890 */ /* 0x000fe2000fffe03f */
[----:B------:R-:W-:Y:S01]  /*b480*/  SEL R7, RZ, 0x1, P4 ;  /* 0x00000001ff077807 */ /* 0x000fe20002000000 */
[----:B------:R-:W-:Y:S01]  /*b490*/  UIADD3 UR19, UR14, 0xd000, URZ ;  /* 0x0000d0000e137890 */ /* 0x000fe2000fffe03f */
[----:B------:R-:W-:Y:S01]  /*b4a0*/  SEL R5, R5, RZ, P4 ;  /* 0x000000ff05057207 */ /* 0x000fe20002000000 */
[----:B------:R-:W-:Y:S01]  /*b4b0*/  UIADD3 UR14, UR14, 0xe000, URZ ;  /* 0x0000e0000e0e7890 */ /* 0x000fe2000fffe03f */
[----:B------:R1:W-:Y:S01]  /*b4c0*/  UTMALDG.4D [UR8], [UR4], desc[UR6] ;  /* 0x00000608040075b4 */ /* 0x0003e20008019000 */
[----:B------:R-:W-:Y:S01]  /*b4d0*/  LOP3.LUT R0, R0, R7, RZ, 0x3c, !PT ;  /* 0x0000000700007212 */ /* 0x000fe200078e3cff */
[----:B-1----:R-:W-:Y:S01]  /*b4e0*/  UMOV UR8, UR15 ;  /* 0x0000000f00087c82 */ /* 0x002fe20008000000 */
[----:B------:R-:W-:Y:S01]  /*b4f0*/  UMOV UR10, UR20 ;  /* 0x00000014000a7c82 */ /* 0x000fe20008000000 */
[----:B------:R-:W-:Y:S01]  /*b500*/  UMOV UR15, 0x60 ;  /* 0x00000060000f7882 */ /* 0x000fe20000000000 */
[----:B------:R1:W-:Y:S02]  /*b510*/  UTMALDG.4D [UR8], [UR4], desc[UR6] ;  /* 0x00000608040075b4 */ /* 0x0003e40008019000 */
        /* <DEDUP_REMOVED lines=11> */
.L_x_102:
[----:B------:R-:W-:Y:S05]  /*b5d0*/  BSYNC B1 ;  /* 0x0000000000017941 */ /* 0x000fea0003800000 */
.L_x_101:
        /* <DEDUP_REMOVED lines=10> */
.L_x_107:
[----:B------:R-:W-:Y:S05]  /*b680*/  BSYNC B1 ;  /* 0x0000000000017941 */ /* 0x000fea0003800000 */
.L_x_106:
[----:B------:R-:W-:Y:S01]  /*b690*/  BSSY B1, `(.L_x_109) ;  /* 0x000003c000017945 */ /* 0x000fe20003800000 */
[----:B------:R-:W-:-:S03]  /*b6a0*/  MOV R9, RZ ;  /* 0x000000ff00097202 */ /* 0x000fc60000000f00 */
        /* <DEDUP_REMOVED lines=8> */
.L_x_143:
[----:B------:R-:W-:Y:S01]  /*b730*/  UPRMT UR4, UR22, 0x9910, URZ ;  /* 0x0000991016047896 */ /* 0x000fe2000800003f */
[----:B-1----:R-:W-:-:S03]  /*b740*/  @P2 MOV R8, 0x5000 ;  /* 0x0000500000082802 */ /* 0x002fc60000000f00 */
[----:B------:R-:W-:Y:S01]  /*b750*/  UISETP.NE.AND UP0, UPT, UR4, 0x2, UPT ;  /* 0x000000020400788c */ /* 0x000fe2000bf05270 */
[----:B------:R1:W-:Y:S05]  /*b760*/  @P2 SYNCS.ARRIVE.TRANS64 RZ, [R7+URZ+0x27400], R8 ;  /* 0x0274000807ff29a7 */ /* 0x0003ea000800003f */
[----:B------:R-:W-:-:S13]  /*b770*/  PLOP3.LUT P3, PT, PT, PT, UP0, 0x80, 0x0 ;  /* 0x000000000000781c */ /* 0x000fda0003f6f008 */
[----:B-1----:R-:W-:Y:S05]  /*b780*/  @P3 BRA `(.L_x_112) ;  /* 0x0000000000043947 */ /* 0x002fea0003800000 */
[----:B------:R-:W-:Y:S01]  /*b790*/  BPT.TRAP 0x1 ;  /* 0x000000040000795c */ /* 0x000fe20000300000 */
.L_x_112:
[----:B------:R-:W-:Y:S05]  /*b7a0*/  @P0 BRA `(.L_x_113) ;  /* 0x0000000000040947 */ /* 0x000fea0003800000 */
[----:B------:R-:W-:Y:S01]  /*b7b0*/  BPT.TRAP 0x1 ;  /* 0x000000040000795c */ /* 0x000fe20000300000 */
.L_x_113:
        /* <DEDUP_REMOVED lines=13> */
[----:B------:R-:W-:Y:S01]  /*b890*/  IADD3 R5, R5, 0x1, RZ ;  /* 0x0000000105057810 */ /* 0x000fe20007ffe0ff */
[----:B------:R-:W-:Y:S01]  /*b8a0*/  UIADD3 UR9, UR9, 0x27400, URZ ;  /* 0x0002740009097890 */ /* 0x000fe2000fffe03f */
[----:B------:R-:W-:-:S02]  /*b8b0*/  IMAD.MOV.U32 R9, RZ, RZ, 0x1 ;  /* 0x00000001ff097424 */ /* 0x000fc400078e00ff */
[C---:B------:R-:W-:Y:S01]  /*b8c0*/  ISETP.NE.AND P3, PT, R5.reuse, 0x5, PT ;  /* 0x000000050500780c */ /* 0x040fe20003f65270 */
[----:B------:R-:W-:Y:S02]  /*b8d0*/  UIADD3 UR8, UR14, 0xa000, URZ ;  /* 0x0000a0000e087890 */ /* 0x000fe4000fffe03f */
[----:B------:R-:W-:Y:S01]  /*b8e0*/  UIADD3 UR15, UR14, 0xb000, URZ ;  /* 0x0000b0000e0f7890 */ /* 0x000fe2000fffe03f */
[----:B------:R-:W-:Y:S01]  /*b8f0*/  SEL R7, RZ, 0x1, P3 ;  /* 0x00000001ff077807 */ /* 0x000fe20001800000 */
[----:B------:R-:W-:Y:S01]  /*b900*/  UIADD3 UR19, UR14, 0xc000, URZ ;  /* 0x0000c0000e137890 */ /* 0x000fe2000fffe03f */
[----:B------:R-:W-:Y:S01]  /*b910*/  SEL R5, R5, RZ, P3 ;  /* 0x000000ff05057207 */ /* 0x000fe20001800000 */
[----:B------:R-:W-:Y:S01]  /*b920*/  UIADD3 UR21, UR14, 0xd000, URZ ;  /* 0x0000d0000e157890 */ /* 0x000fe2000fffe03f */
[----:B------:R-:W-:Y:S02]  /*b930*/  LOP3.LUT R0, R0, R7, RZ, 0x3c, !PT ;  /* 0x0000000700007212 */ /* 0x000fe400078e3cff */
        /* <DEDUP_REMOVED lines=16> */
[----:B--2---:R-:W-:Y:S01]  /*ba40*/  NOP ;  /* 0x0000000000007918 */ /* 0x004fe20000000000 */
.L_x_110:
[----:B------:R-:W-:Y:S05]  /*ba50*/  BSYNC B1 ;  /* 0x0000000000017941 */ /* 0x000fea0003800000 */
.L_x_109:
[----:B------:R-:W-:-:S13]  /*ba60*/  ISETP.GE.AND P3, PT, R6, 0x41, PT ;  /* 0x000000410600780c */ /* 0x000fda0003f66270 */
[----:B------:R-:W-:Y:S05]  /*ba70*/  @!P3 BRA `(.L_x_114) ;  /* 0x000000080010b947 */ /* 0x000fea0003800000 */
[----:B------:R-:W-:Y:S01]  /*ba80*/  IADD3 R6, R6, 0x3f, RZ ;  /* 0x0000003f06067810 */ /* 0x000fe20007ffe0ff */
[----:B------:R-:W-:Y:S03]  /*ba90*/  BSSY B1, `(.L_x_114) ;  /* 0x0000082000017945 */ /* 0x000fe60003800000 */
[----:B-1----:R-:W-:-:S04]  /*baa0*/  SHF.R.S32.HI R7, RZ, 0x1f, R6 ;  /* 0x0000001fff077819 */ /* 0x002fc80000011406 */
[----:B------:R-:W-:-:S04]  /*bab0*/  LEA.HI R4, R7, R6, RZ, 0x6 ;  /* 0x0000000607047211 */ /* 0x000fc800078f30ff */
[----:B------:R-:W-:-:S04]  /*bac0*/  SHF.R.S32.HI R4, RZ, 0x6, R4 ;  /* 0x00000006ff047819 */ /* 0x000fc80000011404 */
[----:B------:R-:W-:-:S07]  /*bad0*/  SHF.L.U32 R4, R4, 0x1, RZ ;  /* 0x0000000104047819 */ /* 0x000fce00000006ff */
.L_x_125:
[----:B------:R-:W-:Y:S04]  /*bae0*/  BSSY B2, `(.L_x_115) ;  /* 0x000003b000027945 */ /* 0x000fe80003800000 */
[----:B------:R-:W-:Y:S05]  /*baf0*/  @!P6 BRA `(.L_x_116) ;  /* 0x0000000000e4e947 */ /* 0x000fea0003800000 */
[----:B------:R-:W1:Y:S01]  /*bb00*/  S2R R7, SR_CgaCtaId ;  /* 0x0000000000077919 */ /* 0x000e620000008800 */
[----:B------:R-:W-:Y:S02]  /*bb10*/  MOV R6, 0x400 ;  /* 0x0000040000067802 */ /* 0x000fe40000000f00 */
[----:B------:R-:W-:Y:S02]  /*bb20*/  SHF.L.U32 R8, R0, 0x1f, RZ ;  /* 0x0000001f00087819 */ /* 0x000fe400000006ff */
[----:B-1----:R-:W-:-:S04]  /*bb30*/  LEA R6, R7, R6, 0x18 ;  /* 0x0000000607067211 */ /* 0x002fc800078ec0ff */
[----:B------:R-:W-:-:S04]  /*bb40*/  LEA R7, R5, R6, 0x3 ;  /* 0x0000000605077211 */ /* 0x000fc800078e18ff */
[----:B------:R-:W1:Y:S02]  /*bb50*/  SYNCS.PHASECHK.TRANS64.TRYWAIT P3, [R7+URZ+0x27428], R8 ;  /* 0x02742808070075a7 */ /* 0x000e64000806017f */
[----:B-1----:R-:W-:Y:S05]  /*bb60*/  @!P3 BRA `(.L_x_117) ;  /* 0x0000000c0080b947 */ /* 0x002fea0003800000 */
.L_x_144:
[----:B------:R-:W-:Y:S01]  /*bb70*/  UPRMT UR4, UR22, 0x9910, URZ ;  /* 0x0000991016047896 */ /* 0x000fe2000800003f */
[----:B-1----:R-:W-:-:S03]  /*bb80*/  @P2 MOV R8, 0x5000 ;  /* 0x0000500000082802 */ /* 0x002fc60000000f00 */
[----:B------:R-:W-:Y:S01]  /*bb90*/  UISETP.NE.AND UP0, UPT, UR4, 0x2, UPT ;  /* 0x000000020400788c */ /* 0x000fe2000bf05270 */
[----:B------:R1:W-:Y:S05]  /*bba0*/  @P2 SYNCS.ARRIVE.TRANS64 RZ, [R7+URZ+0x27400], R8 ;  /* 0x0274000807ff29a7 */ /* 0x0003ea000800003f */
[----:B------:R-:W-:-:S13]  /*bbb0*/  PLOP3.LUT P3, PT, PT, PT, UP0, 0x80, 0x0 ;  /* 0x000000000000781c */ /* 0x000fda0003f6f008 */
[----:B-1----:R-:W-:Y:S05]  /*bbc0*/  @P3 BRA `(.L_x_118) ;  /* 0x0000000000043947 */ /* 0x002fea0003800000 */
[----:B------:R-:W-:Y:S01]  /*bbd0*/  BPT.TRAP 0x1 ;  /* 0x000000040000795c */ /* 0x000fe20000300000 */
.L_x_118:
[----:B------:R-:W-:Y:S05]  /*bbe0*/  @P0 BRA `(.L_x_119) ;  /* 0x0000000000040947 */ /* 0x000fea0003800000 */
[----:B------:R-:W-:Y:S01]  /*bbf0*/  BPT.TRAP 0x1 ;  /* 0x000000040000795c */ /* 0x000fe20000300000 */
.L_x_119:
        /* <DEDUP_REMOVED lines=9> */
[----:B------:R-:W-:Y:S01]  /*bc90*/  R2UR UR13, R3 ;  /* 0x00000000030d72ca */ /* 0x000fe200000e0000 */
[----:B------:R-:W-:Y:S01]  /*bca0*/  UMOV UR7, 0x10000000 ;  /* 0x1000000000077882 */ /* 0x000fe20000000000 */
[----:B------:R-:W-:Y:S01]  /*bcb0*/  UMOV UR18, 0x20 ;  /* 0x0000002000127882 */ /* 0x000fe20000000000 */
[----:B------:R-:W-:Y:S01]  /*bcc0*/  UMOV UR20, 0x40 ;  /* 0x0000004000147882 */ /* 0x000fe20000000000 */
[----:B------:R-:W-:Y:S01]  /*bcd0*/  VIADD R5, R5, 0x1 ;  /* 0x0000000105057836 */ /* 0x000fe20000000000 */
[----:B------:R-:W-:-:S02]  /*bce0*/  UIADD3 UR9, UR9, 0x27400, URZ ;  /* 0x0002740009097890 */ /* 0x000fc4000fffe03f */
[----:B------:R-:W-:Y:S02]  /*bcf0*/  USHF.L.U32 UR11, UR11, 0x6, URZ ;  /* 0x000000060b0b7899 */ /* 0x000fe4000800063f */
[----:B------:R-:W-:Y:S01]  /*bd00*/  UIADD3 UR8, UR14, 0xa000, URZ ;  /* 0x0000a0000e087890 */ /* 0x000fe2000fffe03f */
[C---:B------:R-:W-:Y:S01]  /*bd10*/  ISETP.NE.AND P3, PT, R5.reuse, 0x5, PT ;  /* 0x000000050500780c */ /* 0x040fe20003f65270 */
[----:B------:R-:W-:Y:S02]  /*bd20*/  UIADD3 UR15, UR14, 0xb000, URZ ;  /* 0x0000b0000e0f7890 */ /* 0x000fe4000fffe03f */
[----:B------:R-:W-:Y:S01]  /*bd30*/  UIADD3 UR19, UR14, 0xc000, URZ ;  /* 0x0000c0000e137890 */ /* 0x000fe2000fffe03f */
[----:B------:R-:W-:Y:S01]  /*bd40*/  SEL R7, RZ, 0x1, P3 ;  /* 0x00000001ff077807 */ /* 0x000fe20001800000 */
[----:B------:R-:W-:Y:S01]  /*bd50*/  UIADD3 UR21, UR14, 0xd000, URZ ;  /* 0x0000d0000e157890 */ /* 0x000fe2000fffe03f */
[----:B------:R-:W-:Y:S02]  /*bd60*/  SEL R5, R5, RZ, P3 ;  /* 0x000000ff05057207 */ /* 0x000fe40001800000 */
[----:B------:R1:W-:Y:S01]  /*bd70*/  UTMALDG.4D [UR8], [UR4], desc[UR6] ;  /* 0x00000608040075b4 */ /* 0x0003e20008019000 */
[----:B------:R-:W-:Y:S01]  /*bd80*/  LOP3.LUT R0, R0, R7, RZ, 0x3c, !PT ;  /* 0x0000000700007212 */ /* 0x000fe200078e3cff */
        /* <DEDUP_REMOVED lines=16> */
.L_x_116:
[----:B------:R-:W-:Y:S05]  /*be90*/  BSYNC B2 ;  /* 0x0000000000027941 */ /* 0x000fea0003800000 */
.L_x_115:
[----:B------:R-:W-:Y:S01]  /*bea0*/  ISETP.LT.OR P3, PT, R4, 0x4, !P6 ;  /* 0x000000040400780c */ /* 0x000fe20007761670 */
[----:B------:R-:W-:-:S12]  /*beb0*/  BSSY B2, `(.L_x_120) ;  /* 0x000003c000027945 */ /* 0x000fd80003800000 */
[----:B------:R-:W-:Y:S05]  /*bec0*/  @P3 BRA `(.L_x_121) ;  /* 0x0000000000e83947 */ /* 0x000fea0003800000 */
[----:B------:R-:W1:Y:S01]  /*bed0*/  S2R R7, SR_CgaCtaId ;  /* 0x0000000000077919 */ /* 0x000e620000008800 */
[----:B------:R-:W-:Y:S02]  /*bee0*/  MOV R6, 0x400 ;  /* 0x0000040000067802 */ /* 0x000fe40000000f00 */
[----:B------:R-:W-:Y:S02]  /*bef0*/  SHF.L.U32 R8, R0, 0x1f, RZ ;  /* 0x0000001f00087819 */ /* 0x000fe400000006ff */
[----:B-1----:R-:W-:-:S04]  /*bf00*/  LEA R6, R7, R6, 0x18 ;  /* 0x0000000607067211 */ /* 0x002fc800078ec0ff */
[----:B------:R-:W-:-:S04]  /*bf10*/  LEA R7, R5, R6, 0x3 ;  /* 0x0000000605077211 */ /* 0x000fc800078e18ff */
[----:B------:R-:W1:Y:S02]  /*bf20*/  SYNCS.PHASECHK.TRANS64.TRYWAIT P3, [R7+URZ+0x27428], R8 ;  /* 0x02742808070075a7 */ /* 0x000e64000806017f */
[----:B-1----:R-:W-:Y:S05]  /*bf30*/  @!P3 BRA `(.L_x_122) ;  /* 0x0000000800a0b947 */ /* 0x002fea0003800000 */
.L_x_145:
[----:B------:R-:W-:Y:S01]  /*bf40*/  UPRMT UR4, UR22, 0x9910, URZ ;  /* 0x0000991016047896 */ /* 0x000fe2000800003f */
[----:B-1----:R-:W-:-:S03]  /*bf50*/  @P1 MOV R8, 0x5000 ;  /* 0x0000500000081802 */ /* 0x002fc60000000f00 */
[----:B------:R-:W-:Y:S01]  /*bf60*/  UISETP.NE.AND UP0, UPT, UR4, 0x2, UPT ;  /* 0x000000020400788c */ /* 0x000fe2000bf05270 */
[----:B------:R1:W-:Y:S05]  /*bf70*/  @P1 SYNCS.ARRIVE.TRANS64 RZ, [R7+URZ+0x27400], R8 ;  /* 0x0274000807ff19a7 */ /* 0x0003ea000800003f */
[----:B------:R-:W-:-:S13]  /*bf80*/  PLOP3.LUT P3, PT, PT, PT, UP0, 0x80, 0x0 ;  /* 0x000000000000781c */ /* 0x000fda0003f6f008 */
[----:B-1----:R-:W-:Y:S05]  /*bf90*/  @P3 BRA `(.L_x_123) ;  /* 0x0000000000043947 */ /* 0x002fea0003800000 */
[----:B------:R-:W-:Y:S01]  /*bfa0*/  BPT.TRAP 0x1 ;  /* 0x000000040000795c */ /* 0x000fe20000300000 */
.L_x_123:
[----:B------:R-:W-:Y:S05]  /*bfb0*/  @P0 BRA `(.L_x_124) ;  /* 0x0000000000040947 */ /* 0x000fea0003800000 */
[----:B------:R-:W-:Y:S01]  /*bfc0*/  BPT.TRAP 0x1 ;  /* 0x000000040000795c */ /* 0x000fe20000300000 */
.L_x_124:
        /* <DEDUP_REMOVED lines=13> */
[----:B------:R-:W-:Y:S01]  /*c0a0*/  IADD3 R5, R5, 0x1, RZ ;  /* 0x0000000105057810 */ /* 0x000fe20007ffe0ff */
[----:B------:R-:W-:Y:S01]  /*c0b0*/  UIADD3 UR9, UR9, 0x27400, URZ ;  /* 0x0002740009097890 */ /* 0x000fe2000fffe03f */
[----:B------:R-:W-:Y:S01]  /*c0c0*/  IADD3 R9, R9, 0x1, RZ ;  /* 0x0000000109097810 */ /* 0x000fe20007ffe0ff */
[----:B------:R-:W-:Y:S01]  /*c0d0*/  USHF.L.U32 UR11, UR11, 0x6, URZ ;  /* 0x000000060b0b7899 */ /* 0x000fe2000800063f */
[----:B------:R-:W-:Y:S01]  /*c0e0*/  ISETP.NE.AND P3, PT, R5, 0x5, PT ;  /* 0x000000050500780c */ /* 0x000fe20003f65270 */
[----:B------:R-:W-:-:S02]  /*c0f0*/  UIADD3 UR8, UR14, 0xa000, URZ ;  /* 0x0000a0000e087890 */ /* 0x000fc4000fffe03f */
        /* <DEDUP_REMOVED lines=23> */
.L_x_121:
[----:B------:R-:W-:Y:S05]  /*c270*/  BSYNC B2 ;  /* 0x0000000000027941 */ /* 0x000fea0003800000 */
.L_x_120:
[C---:B------:R-:W-:Y:S01]  /*c280*/  ISETP.GT.AND P3, PT, R4.reuse, 0x4, PT ;  /* 0x000000040400780c */ /* 0x040fe20003f64270 */
[----:B------:R-:W-:-:S12]  /*c290*/  VIADD R4, R4, 0xfffffffe ;  /* 0xfffffffe04047836 */ /* 0x000fd80000000000 */
[----:B------:R-:W-:Y:S05]  /*c2a0*/  @P3 BRA `(.L_x_125) ;  /* 0xfffffff8000c3947 */ /* 0x000fea000383ffff */
[----:B------:R-:W-:Y:S05]  /*c2b0*/  BSYNC B1 ;  /* 0x0000000000017941 */ /* 0x000fea0003800000 */
.L_x_114:
[----:B------:R-:W-:Y:S01]  /*c2c0*/  IADD3 R17, R17, UR23, RZ ;  /* 0x0000001711117c10 */ /* 0x000fe2000fffe0ff */
[----:B------:R-:W-:Y:S01]  /*c2d0*/  ULDC UR4, c[0x0][0xa00] ;  /* 0x0002800000047ab9 */ /* 0x000fe20000000800 */
[----:B-1----:R-:W-:Y:S02]  /*c2e0*/  PRMT R4, RZ, 0x7610, R4 ;  /* 0x00007610ff047816 */ /* 0x002fe40000000004 */
[----:B------:R-:W-:-:S13]  /*c2f0*/  ISETP.GE.AND P3, PT, R17, UR4, PT ;  /* 0x0000000411007c0c */ /* 0x000fda000bf66270 */
[----:B------:R-:W-:Y:S05]  /*c300*/  @!P3 BRA `(.L_x_126) ;  /* 0xffffffec0058b947 */ /* 0x000fea000383ffff */
[----:B------:R-:W-:Y:S05]  /*c310*/  BSYNC B0 ;  /* 0x0000000000007941 */ /* 0x000fea0003800000 */
.L_x_99:
[----:B------:R-:W-:Y:S05]  /*c320*/  EXIT ;  /* 0x000000000000794d */ /* 0x000fea0003800000 */
.L_x_17:
[----:B-1----:R-:W-:-:S04]  /*c330*/  MOV R3, UR4 ;  /* 0x0000000400037c02 */ /* 0x002fc80008000f00 */
[----:B------:R1:W2:Y:S03]  /*c340*/  SYNCS.PHASECHK.TRANS64.TRYWAIT P1, [R3+URZ+0x27450], R0 ;  /* 0x02745000030075a7 */ /* 0x0002a6000802017f */
[----:B--2---:R-:W-:Y:S05]  /*c350*/  @!P1 NANOSLEEP.SYNCS 0x989680 ;  /* 0x009896800000995d */ /* 0x004fea0003900000 */
[----:B------:R-:W2:Y:S02]  /*c360*/  @!P1 SYNCS.PHASECHK.TRANS64 P1, [R3+URZ+0x27450], R0 ;  /* 0x02745000030095a7 */ /* 0x000ea4000802007f */
[----:B--2---:R-:W-:Y:S05]  /*c370*/  @!P1 BRA `(.L_x_17) ;  /* 0xfffffffc00ec9947 */ /* 0x004fea000383ffff */
[----:B------:R-:W-:Y:S05]  /*c380*/  BRA `(.L_x_127) ;  /* 0xffffff4c00d47947 */ /* 0x000fea000383ffff */
.L_x_19:
[----:B-1----:R-:W-:-:S04]  /*c390*/  MOV R5, UR5 ;  /* 0x0000000500057c02 */ /* 0x002fc80008000f00 */
[----:B------:R1:W2:Y:S03]  /*c3a0*/  SYNCS.PHASECHK.TRANS64.TRYWAIT P1, [R5+URZ+0x27400], R0 ;  /* 0x02740000050075a7 */ /* 0x0002a6000802017f */
[----:B--2---:R-:W-:Y:S05]  /*c3b0*/  @!P1 NANOSLEEP.SYNCS 0x989680 ;  /* 0x009896800000995d */ /* 0x004fea0003900000 */
[----:B------:R-:W2:Y:S02]  /*c3c0*/  @!P1 SYNCS.PHASECHK.TRANS64 P1, [R5+URZ+0x27400], R0 ;  /* 0x02740000050095a7 */ /* 0x000ea4000802007f */
[----:B--2---:R-:W-:Y:S05]  /*c3d0*/  @!P1 BRA `(.L_x_19) ;  /* 0xfffffffc00ec9947 */ /* 0x004fea000383ffff */
[----:B------:R-:W-:Y:S05]  /*c3e0*/  BRA `(.L_x_128) ;  /* 0xffffff4c00e87947 */ /* 0x000fea000383ffff */
.L_x_20:
[----:B-1----:R-:W-:-:S04]  /*c3f0*/  MOV R0, UR59 ;  /* 0x0000003b00007c02 */ /* 0x002fc80008000f00 */
[----:B------:R1:W2:Y:S03]  /*c400*/  SYNCS.PHASECHK.TRANS64.TRYWAIT P1, [R0+URZ+-0x8], R3 ;  /* 0xfffff803000075a7 */ /* 0x0002a6000802017f */
[----:B--2---:R-:W-:Y:S05]  /*c410*/  @!P1 NANOSLEEP.SYNCS 0x989680 ;  /* 0x009896800000995d */ /* 0x004fea0003900000 */
[----:B------:R-:W2:Y:S02]  /*c420*/  @!P1 SYNCS.PHASECHK.TRANS64 P1, [R0+URZ+-0x8], R3 ;  /* 0xfffff803000095a7 */ /* 0x000ea4000802007f */
[----:B--2---:R-:W-:Y:S05]  /*c430*/  @!P1 BRA `(.L_x_20) ;  /* 0xfffffffc00ec9947 */ /* 0x004fea000383ffff */
[----:B------:R-:W-:Y:S05]  /*c440*/  BRA `(.L_x_129) ;  /* 0xffffff4c00d87947 */ /* 0x000fea000383ffff */
.L_x_22:
[----:B-1----:R-:W-:-:S04]  /*c450*/  IMAD.U32 R8, RZ, RZ, UR6 ;  /* 0x00000006ff087e24 */ /* 0x002fc8000f8e00ff */
[----:B------:R1:W2:Y:S03]  /*c460*/  SYNCS.PHASECHK.TRANS64.TRYWAIT P1, [R8+URZ+0x27400], R7 ;  /* 0x02740007080075a7 */ /* 0x0002a6000802017f */
[----:B--2---:R-:W-:Y:S05]  /*c470*/  @!P1 NANOSLEEP.SYNCS 0x989680 ;  /* 0x009896800000995d */ /* 0x004fea0003900000 */
[----:B------:R-:W2:Y:S02]  /*c480*/  @!P1 SYNCS.PHASECHK.TRANS64 P1, [R8+URZ+0x27400], R7 ;  /* 0x02740007080095a7 */ /* 0x000ea4000802007f */
[----:B--2---:R-:W-:Y:S05]  /*c490*/  @!P1 BRA `(.L_x_22) ;  /* 0xfffffffc00ec9947 */ /* 0x004fea000383ffff */
[----:B------:R-:W-:Y:S05]  /*c4a0*/  BRA `(.L_x_130) ;  /* 0xffffff6800047947 */ /* 0x000fea000383ffff */
.L_x_27:
[----:B-1----:R-:W-:-:S04]  /*c4b0*/  MOV R5, UR6 ;  /* 0x0000000600057c02 */ /* 0x002fc80008000f00 */
[----:B------:R1:W2:Y:S03]  /*c4c0*/  SYNCS.PHASECHK.TRANS64.TRYWAIT P2, [R5+URZ+0x27400], R4 ;  /* 0x02740004050075a7 */ /* 0x0002a6000804017f */
[----:B--2---:R-:W-:Y:S05]  /*c4d0*/  @!P2 NANOSLEEP.SYNCS 0x989680 ;  /* 0x009896800000a95d */ /* 0x004fea0003900000 */
[----:B------:R-:W2:Y:S02]  /*c4e0*/  @!P2 SYNCS.PHASECHK.TRANS64 P2, [R5+URZ+0x27400], R4 ;  /* 0x027400040500a5a7 */ /* 0x000ea4000804007f */
[----:B--2---:R-:W-:Y:S05]  /*c4f0*/  @!P2 BRA `(.L_x_27) ;  /* 0xfffffffc00eca947 */ /* 0x004fea000383ffff */
[----:B------:R-:W-:Y:S05]  /*c500*/  BRA `(.L_x_131) ;  /* 0xffffff7000347947 */ /* 0x000fea000383ffff */
.L_x_31:
[----:B-1----:R-:W-:-:S04]  /*c510*/  MOV R9, UR7 ;  /* 0x0000000700097c02 */ /* 0x002fc80008000f00 */
[----:B------:R1:W2:Y:S03]  /*c520*/  SYNCS.PHASECHK.TRANS64.TRYWAIT P2, [R9+URZ+0x27400], R10 ;  /* 0x0274000a090075a7 */ /* 0x0002a6000804017f */
[----:B--2---:R-:W-:Y:S05]  /*c530*/  @!P2 NANOSLEEP.SYNCS 0x989680 ;  /* 0x009896800000a95d */ /* 0x004fea0003900000 */
[----:B------:R-:W2:Y:S02]  /*c540*/  @!P2 SYNCS.PHASECHK.TRANS64 P2, [R9+URZ+0x27400], R10 ;  /* 0x0274000a0900a5a7 */ /* 0x000ea4000804007f */
[----:B--2---:R-:W-:Y:S05]  /*c550*/  @!P2 BRA `(.L_x_31) ;  /* 0xfffffffc00eca947 */ /* 0x004fea000383ffff */
[----:B------:R-:W-:Y:S05]  /*c560*/  BRA `(.L_x_30) ;  /* 0xffffff8800887947 */ /* 0x000fea000383ffff */
.L_x_39:
[----:B-1----:R-:W-:-:S04]  /*c570*/  MOV R5, UR6 ;  /* 0x0000000600057c02 */ /* 0x002fc80008000f00 */
[----:B------:R1:W2:Y:S03]  /*c580*/  SYNCS.PHASECHK.TRANS64.TRYWAIT P2, [R5+URZ+0x27400], R4 ;  /* 0x02740004050075a7 */ /* 0x0002a6000804017f */
[----:B--2---:R-:W-:Y:S05]  /*c590*/  @!P2 NANOSLEEP.SYNCS 0x989680 ;  /* 0x009896800000a95d */ /* 0x004fea0003900000 */
[----:B------:R-:W2:Y:S02]  /*c5a0*/  @!P2 SYNCS.PHASECHK.TRANS64 P2, [R5+URZ+0x27400], R4 ;  /* 0x027400040500a5a7 */ /* 0x000ea4000804007f */
[----:B--2---:R-:W-:Y:S05]  /*c5b0*/  @!P2 BRA `(.L_x_39) ;  /* 0xfffffffc00eca947 */ /* 0x004fea000383ffff */
[----:B------:R-:W-:Y:S05]  /*c5c0*/  BRA `(.L_x_132) ;  /* 0xffffff9000fc7947 */ /* 0x000fea000383ffff */
.L_x_43:
[----:B-1----:R-:W-:-:S04]  /*c5d0*/  MOV R9, UR10 ;  /* 0x0000000a00097c02 */ /* 0x002fc80008000f00 */
[----:B------:R1:W2:Y:S03]  /*c5e0*/  SYNCS.PHASECHK.TRANS64.TRYWAIT P2, [R9+URZ+0x27400], R12 ;  /* 0x0274000c090075a7 */ /* 0x0002a6000804017f */
[----:B--2---:R-:W-:Y:S05]  /*c5f0*/  @!P2 NANOSLEEP.SYNCS 0x989680 ;  /* 0x009896800000a95d */ /* 0x004fea0003900000 */
[----:B------:R-:W2:Y:S02]  /*c600*/  @!P2 SYNCS.PHASECHK.TRANS64 P2, [R9+URZ+0x27400], R12 ;  /* 0x0274000c0900a5a7 */ /* 0x000ea4000804007f */
[----:B--2---:R-:W-:Y:S05]  /*c610*/  @!P2 BRA `(.L_x_43) ;  /* 0xfffffffc00eca947 */ /* 0x004fea000383ffff */
[----:B------:R-:W-:Y:S05]  /*c620*/  BRA `(.L_x_42) ;  /* 0xffffffb000547947 */ /* 0x000fea000383ffff */
.L_x_63:
[----:B-1----:R-:W-:-:S04]  /*c630*/  IMAD.U32 R3, RZ, RZ, UR59 ;  /* 0x0000003bff037e24 */ /* 0x002fc8000f8e00ff */
[----:B------:R1:W2:Y:S03]  /*c640*/  SYNCS.PHASECHK.TRANS64.TRYWAIT P1, [R3+URZ+0x8], R0 ;  /* 0x00000800030075a7 */ /* 0x0002a6000802017f */
[----:B--2---:R-:W-:Y:S05]  /*c650*/  @!P1 NANOSLEEP.SYNCS 0x989680 ;  /* 0x009896800000995d */ /* 0x004fea0003900000 */
[----:B------:R-:W2:Y:S02]  /*c660*/  @!P1 SYNCS.PHASECHK.TRANS64 P1, [R3+URZ+0x8], R0 ;  /* 0x00000800030095a7 */ /* 0x000ea4000802007f */
[----:B--2---:R-:W-:Y:S05]  /*c670*/  @!P1 BRA `(.L_x_63) ;  /* 0xfffffffc00ec9947 */ /* 0x004fea000383ffff */
[----:B------:R-:W-:Y:S05]  /*c680*/  BRA `(.L_x_133) ;  /* 0xffffffc4002c7947 */ /* 0x000fea000383ffff */
.L_x_84:
[----:B------:R-:W-:Y:S01]  /*c690*/  BSSY B1, `(.L_x_134) ;  /* 0x0000006000017945 */ /* 0x000fe20003800000 */
[----:B------:R-:W-:-:S07]  /*c6a0*/  MOV R15, 0xffffffff ;  /* 0xffffffff000f7802 */ /* 0x000fce0000000f00 */
[----:B------:R-:W-:Y:S05]  /*c6b0*/  WARPSYNC.COLLECTIVE R15, `(.L_x_135) ;  /* 0x000000000f0c7348 */ /* 0x000fea0003c00000 */
[----:B------:R-:W-:Y:S02]  /*c6c0*/  ELECT P6, UR62, PT ;  /* 0x00000000003e782f */ /* 0x000fe400038c0000 */
[----:B------:R-:W-:Y:S01]  /*c6d0*/  MOV R14, UR62 ;  /* 0x0000003e000e7c02 */ /* 0x000fe20008000f00 */
[----:B------:R-:W-:Y:S10]  /*c6e0*/  ENDCOLLECTIVE ;  /* 0x000000000000791b */ /* 0x000ff40003800000 */
.L_x_135:
[----:B------:R-:W-:Y:S05]  /*c6f0*/  BSYNC B1 ;  /* 0x0000000000017941 */ /* 0x000fea0003800000 */
.L_x_134:
[----:B------:R-:W-:Y:S05]  /*c700*/  BRA `(.L_x_136) ;  /* 0xffffffdc00e87947 */ /* 0x000fea000383ffff */
.L_x_87:
[----:B-1----:R1:W2:Y:S02]  /*c710*/  SYNCS.PHASECHK.TRANS64.TRYWAIT P2, [R7+URZ+0x27460], R6 ;  /* 0x02746006070075a7 */ /* 0x0022a4000804017f */
[----:B--2---:R-:W-:Y:S05]  /*c720*/  @!P2 NANOSLEEP.SYNCS 0x989680 ;  /* 0x009896800000a95d */ /* 0x004fea0003900000 */
[----:B------:R-:W2:Y:S02]  /*c730*/  @!P2 SYNCS.PHASECHK.TRANS64 P2, [R7+URZ+0x27460], R6 ;  /* 0x027460060700a5a7 */ /* 0x000ea4000804007f */
[----:B--2---:R-:W-:Y:S05]  /*c740*/  @!P2 BRA `(.L_x_87) ;  /* 0xfffffffc00f0a947 */ /* 0x004fea000383ffff */
[----:B------:R-:W-:Y:S05]  /*c750*/  BRA `(.L_x_137) ;  /* 0xffffffe000087947 */ /* 0x000fea000383ffff */
.L_x_92:
[----:B-1----:R1:W2:Y:S02]  /*c760*/  SYNCS.PHASECHK.TRANS64.TRYWAIT P2, [R7+URZ+0x274b0], R4 ;  /* 0x0274b004070075a7 */ /* 0x0022a4000804017f */
[----:B--2---:R-:W-:Y:S05]  /*c770*/  @!P2 NANOSLEEP.SYNCS 0x989680 ;  /* 0x009896800000a95d */ /* 0x004fea0003900000 */
[----:B------:R-:W2:Y:S02]  /*c780*/  @!P2 SYNCS.PHASECHK.TRANS64 P2, [R7+URZ+0x274b0], R4 ;  /* 0x0274b0040700a5a7 */ /* 0x000ea4000804007f */
[----:B--2---:R-:W-:Y:S05]  /*c790*/  @!P2 BRA `(.L_x_92) ;  /* 0xfffffffc00f0a947 */ /* 0x004fea000383ffff */
[----:B------:R-:W-:Y:S05]  /*c7a0*/  BRA `(.L_x_91) ;  /* 0xffffffe000ec7947 */ /* 0x000fea000383ffff */
.L_x_95:
[----:B-1----:R1:W2:Y:S02]  /*c7b0*/  SYNCS.PHASECHK.TRANS64.TRYWAIT P2, [R4+URZ+0x27460], R9 ;  /* 0x02746009040075a7 */ /* 0x0022a4000804017f */
[----:B--2---:R-:W-:Y:S05]  /*c7c0*/  @!P2 NANOSLEEP.SYNCS 0x989680 ;  /* 0x009896800000a95d */ /* 0x004fea0003900000 */
[----:B------:R-:W2:Y:S02]  /*c7d0*/  @!P2 SYNCS.PHASECHK.TRANS64 P2, [R4+URZ+0x27460], R9 ;  /* 0x027460090400a5a7 */ /* 0x000ea4000804007f */
[----:B--2---:R-:W-:Y:S05]  /*c7e0*/  @!P2 BRA `(.L_x_95) ;  /* 0xfffffffc00f0a947 */ /* 0x004fea000383ffff */
[----:B------:R-:W-:Y:S05]  /*c7f0*/  BRA `(.L_x_138) ;  /* 0xffffffe400007947 */ /* 0x000fea000383ffff */
.L_x_100:
[----:B------:R-:W-:Y:S01]  /*c800*/  BSSY B1, `(.L_x_139) ;  /* 0x0000006000017945 */ /* 0x000fe20003800000 */
[----:B------:R-:W-:-:S07]  /*c810*/  MOV R15, 0xffffffff ;  /* 0xffffffff000f7802 */ /* 0x000fce0000000f00 */
[----:B------:R-:W-:Y:S05]  /*c820*/  WARPSYNC.COLLECTIVE R15, `(.L_x_140) ;  /* 0x000000000f0c7348 */ /* 0x000fea0003c00000 */
[----:B------:R-:W-:Y:S02]  /*c830*/  ELECT P6, UR62, PT ;  /* 0x00000000003e782f */ /* 0x000fe400038c0000 */
[----:B------:R-:W-:Y:S01]  /*c840*/  MOV R14, UR62 ;  /* 0x0000003e000e7c02 */ /* 0x000fe20008000f00 */
[----:B------:R-:W-:Y:S10]  /*c850*/  ENDCOLLECTIVE ;  /* 0x000000000000791b */ /* 0x000ff40003800000 */
.L_x_140:
[----:B------:R-:W-:Y:S05]  /*c860*/  BSYNC B1 ;  /* 0x0000000000017941 */ /* 0x000fea0003800000 */
.L_x_139:
[----:B------:R-:W-:Y:S05]  /*c870*/  BRA `(.L_x_141) ;  /* 0xffffffe800647947 */ /* 0x000fea000383ffff */
.L_x_103:
[----:B-1----:R1:W2:Y:S02]  /*c880*/  SYNCS.PHASECHK.TRANS64.TRYWAIT P4, [R8+URZ+0x27428], R7 ;  /* 0x02742807080075a7 */ /* 0x0022a4000808017f */
[----:B--2---:R-:W-:Y:S05]  /*c890*/  @!P4 NANOSLEEP.SYNCS 0x989680 ;  /* 0x009896800000c95d */ /* 0x004fea0003900000 */
[----:B------:R-:W2:Y:S02]  /*c8a0*/  @!P4 SYNCS.PHASECHK.TRANS64 P4, [R8+URZ+0x27428], R7 ;  /* 0x027428070800c5a7 */ /* 0x000ea4000808007f */
[----:B--2---:R-:W-:Y:S05]  /*c8b0*/  @!P4 BRA `(.L_x_103) ;  /* 0xfffffffc00f0c947 */ /* 0x004fea000383ffff */
[----:B------:R-:W-:Y:S05]  /*c8c0*/  BRA `(.L_x_142) ;  /* 0xffffffe8007c7947 */ /* 0x000fea000383ffff */
.L_x_108:
[----:B-1----:R1:W2:Y:S02]  /*c8d0*/  SYNCS.PHASECHK.TRANS64.TRYWAIT P4, [R4+URZ+0x274b0], R7 ;  /* 0x0274b007040075a7 */ /* 0x0022a4000808017f */
[----:B--2---:R-:W-:Y:S05]  /*c8e0*/  @!P4 NANOSLEEP.SYNCS 0x989680 ;  /* 0x009896800000c95d */ /* 0x004fea0003900000 */
[----:B------:R-:W2:Y:S02]  /*c8f0*/  @!P4 SYNCS.PHASECHK.TRANS64 P4, [R4+URZ+0x274b0], R7 ;  /* 0x0274b0070400c5a7 */ /* 0x000ea4000808007f */
[----:B--2---:R-:W-:Y:S05]  /*c900*/  @!P4 BRA `(.L_x_108) ;  /* 0xfffffffc00f0c947 */ /* 0x004fea000383ffff */
[----:B------:R-:W-:Y:S05]  /*c910*/  BRA `(.L_x_107) ;  /* 0xffffffec00587947 */ /* 0x000fea000383ffff */
.L_x_111:
[----:B-1----:R1:W2:Y:S02]  /*c920*/  SYNCS.PHASECHK.TRANS64.TRYWAIT P3, [R7+URZ+0x27428], R8 ;  /* 0x02742808070075a7 */ /* 0x0022a4000806017f */
[----:B--2---:R-:W-:Y:S05]  /*c930*/  @!P3 NANOSLEEP.SYNCS 0x989680 ;  /* 0x009896800000b95d */ /* 0x004fea0003900000 */
[----:B------:R-:W2:Y:S02]  /*c940*/  @!P3 SYNCS.PHASECHK.TRANS64 P3, [R7+URZ+0x27428], R8 ;  /* 0x027428080700b5a7 */ /* 0x000ea4000806007f */
[----:B--2---:R-:W-:Y:S05]  /*c950*/  @!P3 BRA `(.L_x_111) ;  /* 0xfffffffc00f0b947 */ /* 0x004fea000383ffff */
[----:B------:R-:W-:Y:S05]  /*c960*/  BRA `(.L_x_143) ;  /* 0xffffffec00707947 */ /* 0x000fea000383ffff */
.L_x_117:
[----:B-1----:R1:W2:Y:S02]  /*c970*/  SYNCS.PHASECHK.TRANS64.TRYWAIT P3, [R7+URZ+0x27428], R8 ;  /* 0x02742808070075a7 */ /* 0x0022a4000806017f */
[----:B--2---:R-:W-:Y:S05]  /*c980*/  @!P3 NANOSLEEP.SYNCS 0x989680 ;  /* 0x009896800000b95d */ /* 0x004fea0003900000 */
[----:B------:R-:W2:Y:S02]  /*c990*/  @!P3 SYNCS.PHASECHK.TRANS64 P3, [R7+URZ+0x27428], R8 ;  /* 0x027428080700b5a7 */ /* 0x000ea4000806007f */
[----:B--2---:R-:W-:Y:S05]  /*c9a0*/  @!P3 BRA `(.L_x_117) ;  /* 0xfffffffc00f0b947 */ /* 0x004fea000383ffff */
[----:B------:R-:W-:Y:S05]  /*c9b0*/  BRA `(.L_x_144) ;  /* 0xfffffff0006c7947 */ /* 0x000fea000383ffff */
.L_x_122:
[----:B-1----:R1:W2:Y:S02]  /*c9c0*/  SYNCS.PHASECHK.TRANS64.TRYWAIT P3, [R7+URZ+0x27428], R8 ;  /* 0x02742808070075a7 */ /* 0x0022a4000806017f */
[----:B--2---:R-:W-:Y:S05]  /*c9d0*/  @!P3 NANOSLEEP.SYNCS 0x989680 ;  /* 0x009896800000b95d */ /* 0x004fea0003900000 */
[----:B------:R-:W2:Y:S02]  /*c9e0*/  @!P3 SYNCS.PHASECHK.TRANS64 P3, [R7+URZ+0x27428], R8 ;  /* 0x027428080700b5a7 */ /* 0x000ea4000806007f */
[----:B--2---:R-:W-:Y:S05]  /*c9f0*/  @!P3 BRA `(.L_x_122) ;  /* 0xfffffffc00f0b947 */ /* 0x004fea000383ffff */
[----:B------:R-:W-:Y:S05]  /*ca00*/  BRA `(.L_x_145) ;  /* 0xfffffff4004c7947 */ /* 0x000fea000383ffff */
        .weak           $__internal_0_$__cuda_sm20_rcp_rn_f32_slowpath
        .type           $__internal_0_$__cuda_sm20_rcp_rn_f32_slowpath,@function
        .size           $__internal_0_$__cuda_sm20_rcp_rn_f32_slowpath,(.L_x_151 - $__internal_0_$__cuda_sm20_rcp_rn_f32_slowpath)
$__internal_0_$__cuda_sm20_rcp_rn_f32_slowpath:
[----:B------:R-:W-:Y:S01]  /*ca10*/  SHF.L.U32 R0, R3, 0x1, RZ ;  /* 0x0000000103007819 */ /* 0x000fe200000006ff */
[----:B------:R-:W-:Y:S03]  /*ca20*/  BSSY B2, `(.L_x_146) ;  /* 0x0000030000027945 */ /* 0x000fe60003800000 */
[----:B------:R-:W-:-:S04]  /*ca30*/  SHF.R.U32.HI R21, RZ, 0x18, R0 ;  /* 0x00000018ff157819 */ /* 0x000fc80000011600 */
[----:B------:R-:W-:-:S13]  /*ca40*/  ISETP.NE.U32.AND P0, PT, R21, RZ, PT ;  /* 0x000000ff1500720c */ /* 0x000fda0003f05070 */
[----:B------:R-:W-:Y:S05]  /*ca50*/  @P0 BRA `(.L_x_147) ;  /* 0x0000000000280947 */ /* 0x000fea0003800000 */
[----:B------:R-:W-:-:S04]  /*ca60*/  SHF.L.U32 R0, R3, 0x1, RZ ;  /* 0x0000000103007819 */ /* 0x000fc800000006ff */
[----:B------:R-:W-:-:S13]  /*ca70*/  ISETP.NE.AND P0, PT, R0, RZ, PT ;  /* 0x000000ff0000720c */ /* 0x000fda0003f05270 */
[----:B------:R-:W-:Y:S01]  /*ca80*/  @P0 FFMA R7, R3, 1.84467440737095516160e+19, RZ ;  /* 0x5f80000003070823 */ /* 0x000fe200000000ff */
[----:B------:R-:W-:Y:S08]  /*ca90*/  @!P0 MUFU.RCP R6, R3 ;  /* 0x0000000300068308 */ /* 0x000ff00000001000 */
[----:B------:R-:W1:Y:S02]  /*caa0*/  @P0 MUFU.RCP R0, R7 ;  /* 0x0000000700000308 */ /* 0x000e640000001000 */
[----:B-1----:R-:W-:-:S04]  /*cab0*/  @P0 FFMA R12, R7, R0, -1 ;  /* 0xbf800000070c0423 */ /* 0x002fc80000000000 */
[----:B------:R-:W-:-:S04]  /*cac0*/  @P0 FADD.FTZ R13, -R12, -RZ ;  /* 0x800000ff0c0d0221 */ /* 0x000fc80000010100 */
[----:B------:R-:W-:-:S04]  /*cad0*/  @P0 FFMA R0, R0, R13, R0 ;  /* 0x0000000d00000223 */ /* 0x000fc80000000000 */
[----:B------:R-:W-:Y:S01]  /*cae0*/  @P0 FFMA R6, R0, 1.84467440737095516160e+19, RZ ;  /* 0x5f80000000060823 */ /* 0x000fe200000000ff */
[----:B------:R-:W-:Y:S06]  /*caf0*/  BRA `(.L_x_148) ;  /* 0x0000000000887947 */ /* 0x000fec0003800000 */
.L_x_147:
[----:B------:R-:W-:-:S05]  /*cb00*/  VIADD R24, R21, 0xffffff03 ;  /* 0xffffff0315187836 */ /* 0x000fca0000000000 */
[----:B------:R-:W-:-:S13]  /*cb10*/  ISETP.GT.U32.AND P0, PT, R24, 0x1, PT ;  /* 0x000000011800780c */ /* 0x000fda0003f04070 */
[----:B------:R-:W-:Y:S05]  /*cb20*/  @P0 BRA `(.L_x_149) ;  /* 0x0000000000780947 */ /* 0x000fea0003800000 */
[----:B------:R-:W-:Y:S02]  /*cb30*/  LOP3.LUT R0, R3, 0x7fffff, RZ, 0xc0, !PT ;  /* 0x007fffff03007812 */ /* 0x000fe400078ec0ff */
[----:B------:R-:W-:Y:S02]  /*cb40*/  MOV R13, 0x3 ;  /* 0x00000003000d7802 */ /* 0x000fe40000000f00 */
[----:B------:R-:W-:Y:S02]  /*cb50*/  LOP3.LUT R0, R0, 0x3f800000, RZ, 0xfc, !PT ;  /* 0x3f80000000007812 */ /* 0x000fe400078efcff */
[----:B------:R-:W-:Y:S02]  /*cb60*/  SHF.L.U32 R13, R13, R24, RZ ;  /* 0x000000180d0d7219 */ /* 0x000fe400000006ff */
[----:B------:R-:W1:Y:S02]  /*cb70*/  MUFU.RCP R7, R0 ;  /* 0x0000000000077308 */ /* 0x000e640000001000 */
[----:B-1----:R-:W-:-:S04]  /*cb80*/  FFMA R6, R0, R7, -1 ;  /* 0xbf80000000067423 */ /* 0x002fc80000000007 */
[----:B------:R-:W-:-:S04]  /*cb90*/  FADD.FTZ R6, -R6, -RZ ;  /* 0x800000ff06067221 */ /* 0x000fc80000010100 */
[CCC-:B------:R-:W-:Y:S01]  /*cba0*/  FFMA.RM R12, R7.reuse, R6.reuse, R7.reuse ;  /* 0x00000006070c7223 */ /* 0x1c0fe20000004007 */
[----:B------:R-:W-:-:S04]  /*cbb0*/  FFMA.RP R7, R7, R6, R7 ;  /* 0x0000000607077223 */ /* 0x000fc80000008007 */
[C---:B------:R-:W-:Y:S02]  /*cbc0*/  LOP3.LUT R6, R12.reuse, 0x7fffff, RZ, 0xc0, !PT ;  /* 0x007fffff0c067812 */ /* 0x040fe400078ec0ff */
[----:B------:R-:W-:Y:S02]  /*cbd0*/  FSETP.NEU.FTZ.AND P0, PT, R12, R7, PT ;  /* 0x000000070c00720b */ /* 0x000fe40003f1d000 */
[----:B------:R-:W-:Y:S02]  /*cbe0*/  LOP3.LUT R6, R6, 0x800000, RZ, 0xfc, !PT ;  /* 0x0080000006067812 */ /* 0x000fe400078efcff */
[----:B------:R-:W-:Y:S02]  /*cbf0*/  SEL R7, RZ, 0xffffffff, !P0 ;  /* 0xffffffffff077807 */ /* 0x000fe40004000000 */
[----:B------:R-:W-:Y:S02]  /*cc00*/  LOP3.LUT R13, R13, R6, RZ, 0xc0, !PT ;  /* 0x000000060d0d7212 */ /* 0x000fe400078ec0ff */
[----:B------:R-:W-:-:S02]  /*cc10*/  IADD3 R7, -R7, RZ, RZ ;  /* 0x000000ff07077210 */ /* 0x000fc40007ffe1ff */
[-C--:B------:R-:W-:Y:S02]  /*cc20*/  SHF.R.U32.HI R13, RZ, R24.reuse, R13 ;  /* 0x00000018ff0d7219 */ /* 0x080fe4000001160d */
[----:B------:R-:W-:Y:S02]  /*cc30*/  LOP3.LUT P1, RZ, R7, R24, R6, 0xf8, !PT ;  /* 0x0000001807ff7212 */ /* 0x000fe4000782f806 */
[C---:B------:R-:W-:Y:S02]  /*cc40*/  LOP3.LUT P0, RZ, R13.reuse, 0x1, RZ, 0xc0, !PT ;  /* 0x000000010dff7812 */ /* 0x040fe4000780c0ff */
[----:B------:R-:W-:Y:S02]  /*cc50*/  LOP3.LUT P2, RZ, R13, 0x2, RZ, 0xc0, !PT ;  /* 0x000000020dff7812 */ /* 0x000fe4000784c0ff */
[----:B------:R-:W-:Y:S02]  /*cc60*/  IADD3 R7, R21, -0xfc, RZ ;  /* 0xffffff0415077810 */ /* 0x000fe40007ffe0ff */
[----:B------:R-:W-:-:S02]  /*cc70*/  PLOP3.LUT P0, PT, P0, P1, P2, 0xe0, 0x0 ;  /* 0x000000000000781c */ /* 0x000fc40000703c20 */
[----:B------:R-:W-:Y:S02]  /*cc80*/  LOP3.LUT P1, RZ, R3, 0x7fffff, RZ, 0xc0, !PT ;  /* 0x007fffff03ff7812 */ /* 0x000fe4000782c0ff */
[----:B------:R-:W-:Y:S02]  /*cc90*/  SEL R0, RZ, 0x1, !P0 ;  /* 0x00000001ff007807 */ /* 0x000fe40004000000 */
[----:B------:R-:W-:Y:S02]  /*cca0*/  SHF.R.U32.HI R6, RZ, R7, R6 ;  /* 0x00000007ff067219 */ /* 0x000fe40000011606 */
[----:B------:R-:W-:-:S04]  /*ccb0*/  IADD3 R0, -R0, RZ, RZ ;  /* 0x000000ff00007210 */ /* 0x000fc80007ffe1ff */
[----:B------:R-:W-:-:S13]  /*ccc0*/  ISETP.GE.AND P0, PT, R0, RZ, PT ;  /* 0x000000ff0000720c */ /* 0x000fda0003f06270 */
[----:B------:R-:W-:-:S05]  /*ccd0*/  @!P0 VIADD R6, R6, 0x1 ;  /* 0x0000000106068836 */ /* 0x000fca0000000000 */
[----:B------:R-:W-:-:S04]  /*cce0*/  @!P1 SHF.L.U32 R6, R6, 0x1, RZ ;  /* 0x0000000106069819 */ /* 0x000fc800000006ff */
[----:B------:R-:W-:Y:S01]  /*ccf0*/  LOP3.LUT R6, R6, 0x80000000, R3, 0xf8, !PT ;  /* 0x8000000006067812 */ /* 0x000fe200078ef803 */
[----:B------:R-:W-:Y:S06]  /*cd00*/  BRA `(.L_x_148) ;  /* 0x0000000000047947 */ /* 0x000fec0003800000 */
.L_x_149:
[----:B------:R1:W2:Y:S02]  /*cd10*/  MUFU.RCP R6, R3 ;  /* 0x0000000300067308 */ /* 0x0002a40000001000 */
.L_x_148:
[----:B------:R-:W-:Y:S05]  /*cd20*/  BSYNC B2 ;  /* 0x0000000000027941 */ /* 0x000fea0003800000 */
.L_x_146:
[----:B--2---:R-:W-:Y:S02]  /*cd30*/  MOV R0, R6 ;  /* 0x0000000600007202 */ /* 0x004fe40000000f00 */
[----:B------:R-:W-:Y:S02]  /*cd40*/  MOV R6, R14 ;  /* 0x0000000e00067202 */ /* 0x000fe40000000f00 */
[----:B------:R-:W-:-:S04]  /*cd50*/  MOV R7, 0x0 ;  /* 0x0000000000077802 */ /* 0x000fc80000000f00 */
[----:B-1----:R-:W-:Y:S05]  /*cd60*/  RET.REL.NODEC R6 `(_ZN7cutlass13device_kernelINS_4fmha6kernel28FmhaKernelTmaWarpSpecializedINS1_10collective30FmhaMainloopTmaWarpSpecializedINS_10bfloat16_tEffN4cute5tupleIJNS7_1CILi128EEENS9_ILi64EEENS9_ILi160EEEEEENS8_IJiNS9_ILi1EEENS8_IJiiEEEEEESG_SG_NS4_14ResidualFusionEJNS2_6OptionILNS2_3TagE0ENS9_ILb1EEEEENSI_ILSJ_2ESK_EEEEENS4_15FmhaFwdEpilogueIS6_fNS8_IJSB_SC_SB_EEEEENS2_23PersistentTileSchedulerEJSL_SM_EEEEEvNT_6ParamsE) ;  /* 0xffffff3006a47950 */ /* 0x002fea0003c3ffff */
.L_x_150:
[----:B------:R-:W-:-:S00]  /*cd70*/  BRA `(.L_x_150) ;  /* 0xfffffffc00fc7947 */ /* 0x000fc0000383ffff */
[----:B------:R-:W-:-:S00]  /*cd80*/  NOP ;  /* 0x0000000000007918 */ /* 0x000fc00000000000 */
[----:B------:R-:W-:-:S00]  /*cd90*/  NOP ;  /* 0x0000000000007918 */ /* 0x000fc00000000000 */
[----:B------:R-:W-:-:S00]  /*cda0*/  NOP ;  /* 0x0000000000007918 */ /* 0x000fc00000000000 */
[----:B------:R-:W-:-:S00]  /*cdb0*/  NOP ;  /* 0x0000000000007918 */ /* 0x000fc00000000000 */
[----:B------:R-:W-:-:S00]  /*cdc0*/  NOP ;  /* 0x0000000000007918 */ /* 0x000fc00000000000 */
[----:B------:R-:W-:-:S00]  /*cdd0*/  NOP ;  /* 0x0000000000007918 */ /* 0x000fc00000000000 */
[----:B------:R-:W-:-:S00]  /*cde0*/  NOP ;  /* 0x0000000000007918 */ /* 0x000fc00000000000 */
[----:B------:R-:W-:-:S00]  /*cdf0*/  NOP ;  /* 0x0000000000007918 */ /* 0x000fc00000000000 */
.L_x_151:


//--------------------- .nv.global.init           --------------------------
	.section	.nv.global.init,"aw",@progbits
.nv.global.init:
	.type		$str$24,@object
	.size		$str$24,($str$25 - $str$24)
$str$24:
        /*0000*/ 	.byte	0x28, 0x61, 0x64, 0x64, 0x72, 0x65, 0x73, 0x73, 0x20, 0x26, 0x20, 0x6d, 0x61, 0x73, 0x6b, 0x29
        /*0010*/ 	.byte	0x20, 0x3d, 0x3d, 0x20, 0x30, 0x00
	.type		$str$25,@object
	.size		$str$25,(__unnamed_1 - $str$25)
$str$25:
        /*0016*/ 	.byte	0x2f, 0x74, 0x6d, 0x70, 0x2f, 0x63, 0x75, 0x74, 0x6c, 0x61, 0x73, 0x73, 0x5f, 0x73, 0x77, 0x65
        /*0026*/ 	.byte	0x65, 0x70, 0x5f, 0x73, 0x72, 0x63, 0x2f, 0x69, 0x6e, 0x63, 0x6c, 0x75, 0x64, 0x65, 0x2f, 0x63
        /*0036*/ 	.byte	0x75, 0x74, 0x65, 0x2f, 0x70, 0x6f, 0x69, 0x6e, 0x74, 0x65, 0x72, 0x5f, 0x66, 0x6c, 0x61, 0x67
        /*0046*/ 	.byte	0x67, 0x65, 0x64, 0x2e, 0x68, 0x70, 0x70, 0x00
	.type		__unnamed_1,@object
	.size		__unnamed_1,(__unnamed_2 - __unnamed_1)
__unnamed_1:
        /*004e*/ 	.byte	0x61, 0x75, 0x74, 0x6f, 0x20, 0x63, 0x75, 0x74, 0x65, 0x3a, 0x3a, 0x61, 0x73, 0x5f, 0x70, 0x6f
        /* <DEDUP_REMOVED lines=27> */
        /*020e*/ 	.byte	0x32, 0x30, 0x34, 0x38, 0x3e, 0x3e, 0x3e, 0x3e, 0x3e, 0x5d, 0x00
	.type		__unnamed_2,@object
	.size		__unnamed_2,(.L_1 - __unnamed_2)
__unnamed_2:
        /* <DEDUP_REMOVED lines=29> */
.L_1:


//--------------------- .nv.shared._ZN7cutlass13device_kernelINS_4fmha6kernel28FmhaKernelTmaWarpSpecializedINS1_10collective30FmhaMainloopTmaWarpSpecializedINS_10bfloat16_tEffN4cute5tupleIJNS7_1CILi128EEENS9_ILi64EEENS9_ILi160EEEEEENS8_IJiNS9_ILi1EEENS8_IJiiEEEEEESG_SG_NS4_14ResidualFusionEJNS2_6OptionILNS2_3TagE0ENS9_ILb1EEEEENSI_ILSJ_2ESK_EEEEENS4_15FmhaFwdEpilogueIS6_fNS8_IJSB_SC_SB_EEEEENS2_23PersistentTileSchedulerEJSL_SM_EEEEEvNT_6ParamsE --------------------------
	.section	.nv.shared._ZN7cutlass13device_kernelINS_4fmha6kernel28FmhaKernelTmaWarpSpecializedINS1_10collective30FmhaMainloopTmaWarpSpecializedINS_10bfloat16_tEffN4cute5tupleIJNS7_1CILi128EEENS9_ILi64EEENS9_ILi160EEEEEENS8_IJiNS9_ILi1EEENS8_IJiiEEEEEESG_SG_NS4_14ResidualFusionEJNS2_6OptionILNS2_3TagE0ENS9_ILb1EEEEENSI_ILSJ_2ESK_EEEEENS4_15FmhaFwdEpilogueIS6_fNS8_IJSB_SC_SB_EEEEENS2_23PersistentTileSchedulerEJSL_SM_EEEEEvNT_6ParamsE,"aw",@nobits
	.sectionflags	@""
	.align	16
	.zero		1024


//--------------------- .nv.shared.reserved.0     --------------------------
	.section	.nv.shared.reserved.0,"aw",@nobits
	.weak		__nv_reservedSMEM_offset_0_alias
	.size		__nv_reservedSMEM_offset_0_alias, 0, 0
	.other		__nv_reservedSMEM_offset_0_alias,@"STO_CUDA_RESERVED_SHARED STV_DEFAULT"
__nv_reservedSMEM_offset_0_alias:
	.zero		0


//--------------------- .nv.global                --------------------------
	.section	.nv.global,"aw",@nobits
.nv.global:
	.type		_ZN39_INTERNAL_2f32b755_4_k_cu_64183250_35454cute1_E,@object
	.size		_ZN39_INTERNAL_2f32b755_4_k_cu_64183250_35454cute1_E,(_ZN39_INTERNAL_2f32b755_4_k_cu_64183250_35454cuda3std3__45__cpo6cbeginE - _ZN39_INTERNAL_2f32b755_4_k_cu_64183250_35454cute1_E)
_ZN39_INTERNAL_2f32b755_4_k_cu_64183250_35454cute1_E:
	.zero		1
	.type		_ZN39_INTERNAL_2f32b755_4_k_cu_64183250_35454cuda3std3__45__cpo6cbeginE,@object
	.size		_ZN39_INTERNAL_2f32b755_4_k_cu_64183250_35454cuda3std3__45__cpo6cbeginE,(_ZN39_INTERNAL_2f32b755_4_k_cu_64183250_35454cuda3std3__48in_placeE - _ZN39_INTERNAL_2f32b755_4_k_cu_64183250_35454cuda3std3__45__cpo6cbeginE)
_ZN39_INTERNAL_2f32b755_4_k_cu_64183250_35454cuda3std3__45__cpo6cbeginE:
	.zero		1
	.type		_ZN39_INTERNAL_2f32b755_4_k_cu_64183250_35454cuda3std3__48in_placeE,@object
	.size		_ZN39_INTERNAL_2f32b755_4_k_cu_64183250_35454cuda3std3__48in_placeE,(_ZN39_INTERNAL_2f32b755_4_k_cu_64183250_35454cuda3std6ranges3__45__cpo9iter_moveE - _ZN39_INTERNAL_2f32b755_4_k_cu_64183250_35454cuda3std3__48in_placeE)
_ZN39_INTERNAL_2f32b755_4_k_cu_64183250_35454cuda3std3__48in_placeE:
	.zero		1
	.type		_ZN39_INTERNAL_2f32b755_4_k_cu_64183250_35454cuda3std6ranges3__45__cpo9iter_moveE,@object
	.size		_ZN39_INTERNAL_2f32b755_4_k_cu_64183250_35454cuda3std6ranges3__45__cpo9iter_moveE,(_ZN39_INTERNAL_2f32b755_4_k_cu_64183250_35454cuda3std3__45__cpo5beginE - _ZN39_INTERNAL_2f32b755_4_k_cu_64183250_35454cuda3std6ranges3__45__cpo9iter_moveE)
_ZN39_INTERNAL_2f32b755_4_k_cu_64183250_35454cuda3std6ranges3__45__cpo9iter_moveE:
	.zero		1
	.type		_ZN39_INTERNAL_2f32b755_4_k_cu_64183250_35454cuda3std3__45__cpo5beginE,@object
	.size		_ZN39_INTERNAL_2f32b755_4_k_cu_64183250_35454cuda3std3__45__cpo5beginE,(_ZN39_INTERNAL_2f32b755_4_k_cu_64183250_35454cuda3std3__441_GLOBAL__N__2f32b755_4_k_cu_64183250_35456ignoreE - _ZN39_INTERNAL_2f32b755_4_k_cu_64183250_35454cuda3std3__45__cpo5beginE)
_ZN39_INTERNAL_2f32b755_4_k_cu_64183250_35454cuda3std3__45__cpo5beginE:
	.zero		1
	.type		_ZN39_INTERNAL_2f32b755_4_k_cu_64183250_35454cuda3std3__441_GLOBAL__N__2f32b755_4_k_cu_64183250_35456ignoreE,@object
	.size		_ZN39_INTERNAL_2f32b755_4_k_cu_64183250_35454cuda3std3__441_GLOBAL__N__2f32b755_4_k_cu_64183250_35456ignoreE,(_ZN39_INTERNAL_2f32b755_4_k_cu_64183250_35454cute7productE - _ZN39_INTERNAL_2f32b755_4_k_cu_64183250_35454cuda3std3__441_GLOBAL__N__2f32b755_4_k_cu_64183250_35456ignoreE)
_ZN39_INTERNAL_2f32b755_4_k_cu_64183250_35454cuda3std3__441_GLOBAL__N__2f32b755_4_k_cu_64183250_35456ignoreE:
	.zero		1
	.type		_ZN39_INTERNAL_2f32b755_4_k_cu_64183250_35454cute7productE,@object
	.size		_ZN39_INTERNAL_2f32b755_4_k_cu_64183250_35454cute7productE,(_ZN39_INTERNAL_2f32b755_4_k_cu_64183250_35454cuda3std3__45__cpo3endE - _ZN39_INTERNAL_2f32b755_4_k_cu_64183250_35454cute7productE)
_ZN39_INTERNAL_2f32b755_4_k_cu_64183250_35454cute7productE:
	.zero		1
	.type		_ZN39_INTERNAL_2f32b755_4_k_cu_64183250_35454cuda3std3__45__cpo3endE,@object
	.size		_ZN39_INTERNAL_2f32b755_4_k_cu_64183250_35454cuda3std3__45__cpo3endE,(_ZN39_INTERNAL_2f32b755_4_k_cu_64183250_35454cuda3std3__419piecewise_constructE - _ZN39_INTERNAL_2f32b755_4_k_cu_64183250_35454cuda3std3__45__cpo3endE)
_ZN39_INTERNAL_2f32b755_4_k_cu_64183250_35454cuda3std3__45__cpo3endE:
	.zero		1
	.type		_ZN39_INTERNAL_2f32b755_4_k_cu_64183250_35454cuda3std3__419piecewise_constructE,@object
	.size		_ZN39_INTERNAL_2f32b755_4_k_cu_64183250_35454cuda3std3__419piecewise_constructE,(_ZN39_INTERNAL_2f32b755_4_k_cu_64183250_35454cuda3std3__45__cpo4cendE - _ZN39_INTERNAL_2f32b755_4_k_cu_64183250_35454cuda3std3__419piecewise_constructE)
_ZN39_INTERNAL_2f32b755_4_k_cu_64183250_35454cuda3std3__419piecewise_constructE:
	.zero		1
	.type		_ZN39_INTERNAL_2f32b755_4_k_cu_64183250_35454cuda3std3__45__cpo4cendE,@object
	.size		_ZN39_INTERNAL_2f32b755_4_k_cu_64183250_35454cuda3std3__45__cpo4cendE,(_ZN39_INTERNAL_2f32b755_4_k_cu_64183250_35454cuda3std6ranges3__45__cpo4swapE - _ZN39_INTERNAL_2f32b755_4_k_cu_64183250_35454cuda3std3__45__cpo4cendE)
_ZN39_INTERNAL_2f32b755_4_k_cu_64183250_35454cuda3std3__45__cpo4cendE:
	.zero		1
	.type		_ZN39_INTERNAL_2f32b755_4_k_cu_64183250_35454cuda3std6ranges3__45__cpo4swapE,@object
	.size		_ZN39_INTERNAL_2f32b755_4_k_cu_64183250_35454cuda3std6ranges3__45__cpo4swapE,(.L_9 - _ZN39_INTERNAL_2f32b755_4_k_cu_64183250_35454cuda3std6ranges3__45__cpo4swapE)
_ZN39_INTERNAL_2f32b755_4_k_cu_64183250_35454cuda3std6ranges3__45__cpo4swapE:
	.zero		1
.L_9:


//--------------------- .nv.constant0._ZN7cutlass13device_kernelINS_4fmha6kernel28FmhaKernelTmaWarpSpecializedINS1_10collective30FmhaMainloopTmaWarpSpecializedINS_10bfloat16_tEffN4cute5tupleIJNS7_1CILi128EEENS9_ILi64EEENS9_ILi160EEEEEENS8_IJiNS9_ILi1EEENS8_IJiiEEEEEESG_SG_NS4_14ResidualFusionEJNS2_6OptionILNS2_3TagE0ENS9_ILb1EEEEENSI_ILSJ_2ESK_EEEEENS4_15FmhaFwdEpilogueIS6_fNS8_IJSB_SC_SB_EEEEENS2_23PersistentTileSchedulerEJSL_SM_EEEEEvNT_6ParamsE --------------------------
	.section	.nv.constant0._ZN7cutlass13device_kernelINS_4fmha6kernel28FmhaKernelTmaWarpSpecializedINS1_10collective30FmhaMainloopTmaWarpSpecializedINS_10bfloat16_tEffN4cute5tupleIJNS7_1CILi128EEENS9_ILi64EEENS9_ILi160EEEEEENS8_IJiNS9_ILi1EEENS8_IJiiEEEEEESG_SG_NS4_14ResidualFusionEJNS2_6OptionILNS2_3TagE0ENS9_ILb1EEEEENSI_ILSJ_2ESK_EEEEENS4_15FmhaFwdEpilogueIS6_fNS8_IJSB_SC_SB_EEEEENS2_23PersistentTileSchedulerEJSL_SM_EEEEEvNT_6ParamsE,"a",@progbits
	.sectionflags	@""
	.align	4
.nv.constant0._ZN7cutlass13device_kernelINS_4fmha6kernel28FmhaKernelTmaWarpSpecializedINS1_10collective30FmhaMainloopTmaWarpSpecializedINS_10bfloat16_tEffN4cute5tupleIJNS7_1CILi128EEENS9_ILi64EEENS9_ILi160EEEEEENS8_IJiNS9_ILi1EEENS8_IJiiEEEEEESG_SG_NS4_14ResidualFusionEJNS2_6OptionILNS2_3TagE0ENS9_ILb1EEEEENSI_ILSJ_2ESK_EEEEENS4_15FmhaFwdEpilogueIS6_fNS8_IJSB_SC_SB_EEEEENS2_23PersistentTileSchedulerEJSL_SM_EEEEEvNT_6ParamsE:
	.zero		2688


//--------------------- SYMBOLS --------------------------

	.type		.nv.reservedSmem.offset0,@object
	.size		.nv.reservedSmem.offset0,0x4
	.type		__assertfail,@function
